def matmul_kernel(
    a_ptr,
    b_ptr,
    c_ptr,
    M,
    N,
    K,
    stride_am,
    stride_ak,
    stride_bk,
    stride_bn,
    stride_cm,
    stride_cn,
    BLOCK_M: tl.constexpr,
    BLOCK_N: tl.constexpr,
    BLOCK_K: tl.constexpr,
    GROUP_M: tl.constexpr,
):
    pid = tl.program_id(axis=0)
    num_pid_m = tl.cdiv(M, BLOCK_M)
    num_pid_n = tl.cdiv(N, BLOCK_N)
    num_pid_in_group = GROUP_M * num_pid_n
    group_id = pid // num_pid_in_group
    first_pid_m = group_id * GROUP_M
    group_size_m = min(num_pid_m - first_pid_m, GROUP_M)
    pid_m = first_pid_m + ((pid % num_pid_in_group) % group_size_m)
    pid_n = (pid % num_pid_in_group) // group_size_m

    offs_am = (pid_m * BLOCK_M + tl.arange(0, BLOCK_M)) % M
    offs_bn = (pid_n * BLOCK_N + tl.arange(0, BLOCK_N)) % N
    offs_k = tl.arange(0, BLOCK_K)
    a_ptrs = a_ptr + offs_am[:, None] * stride_am + offs_k[None, :] * stride_ak
    b_ptrs = b_ptr + offs_k[:, None] * stride_bk + offs_bn[None, :] * stride_bn

    acc = tl.zeros((BLOCK_M, BLOCK_N), dtype=tl.float32)
    for kk in range(0, tl.cdiv(K, BLOCK_K)):
        a = tl.load(a_ptrs, mask=offs_k[None, :] < K - kk * BLOCK_K, other=0.0)
        b = tl.load(b_ptrs, mask=offs_k[:, None] < K - kk * BLOCK_K, other=0.0)
        acc = tl.dot(a, b, acc)
        a_ptrs += BLOCK_K * stride_ak
        b_ptrs += BLOCK_K * stride_bk

    c = acc.to(c_ptr.dtype.element_ty)
    offs_cm = pid_m * BLOCK_M + tl.arange(0, BLOCK_M)
    offs_cn = pid_n * BLOCK_N + tl.arange(0, BLOCK_N)
    c_ptrs = c_ptr + offs_cm[:, None] * stride_cm + offs_cn[None, :] * stride_cn
    mask = (offs_cm[:, None] < M) & (offs_cn[None, :] < N)
    tl.store(c_ptrs, c, mask=mask)

# config = {"BLOCK_K": 32, "BLOCK_M": 128, "BLOCK_N": 256, "GROUP_M": 8, "arch": "sm_100", "dtype": "fp16", "num_ctas": 1, "num_stages": 2, "num_warps": 8}
# arch = sm_100


// ===== COMPILED SASS (sm_100a) =====

	.target	sm_100a

	.elftype	@"ET_EXEC"


//--------------------- .note.nv.tkinfo           --------------------------
	.section	.note.nv.tkinfo,"",@"SHT_NOTE"
	.sectionflags	@"SHF_NOTE_NV_TKINFO"
	.tkinfo
        /*0018*/ 	.word	0x00000081
        /*0030*/ 	.string	""
        /*0030*/ 	.string	"ptxas-blackwell"
        /*0030*/ 	.string	"Cuda compilation tools, release 12.9, V12.9.86"
        /*0030*/ 	.string	"Build cuda_12.9.r12.9/compiler.36037853_0"
        /*0030*/ 	.string	"-v  -suppress-debug-info  -lineinfo  -arch sm_100a "



//--------------------- .note.nv.cuver            --------------------------
	.section	.note.nv.cuver,"",@"SHT_NOTE"
	.sectionflags	@"SHF_NOTE_NV_CUVER"
        /*0018*/ 	.short	0x0001
        /*001a*/ 	.short	0x0064
        /*001c*/ 	.short	0x0001
        /*001e*/ 	.short	0x0000
        /*0020*/ 	.short	0x0001
        /*0022*/ 	.short	0x0000


//--------------------- .nv.info                  --------------------------
	.section	.nv.info,"",@"SHT_CUDA_INFO"
	.align	4


	//----- nvinfo : EIATTR_REGCOUNT
	.align		4
        /*0000*/ 	.byte	0x04, 0x2f
        /*0002*/ 	.short	(.L_4 - .L_3)
	.align		4
.L_3:
        /*0004*/ 	.word	index@(matmul_kernel)
        /*0008*/ 	.word	0x000000d6


	//----- nvinfo : EIATTR_FRAME_SIZE
	.align		4
.L_4:
        /*000c*/ 	.byte	0x04, 0x11
        /*000e*/ 	.short	(.L_6 - .L_5)
	.align		4
.L_5:
        /*0010*/ 	.word	index@($__internal_2_$__cuda_sm10x_tcgen05_guardrail_trap_unallocated_columns_being_dealloced)
        /*0014*/ 	.word	0x00000000


	//----- nvinfo : EIATTR_FRAME_SIZE
	.align		4
.L_6:
        /*0018*/ 	.byte	0x04, 0x11
        /*001a*/ 	.short	(.L_8 - .L_7)
	.align		4
.L_7:
        /*001c*/ 	.word	index@($__internal_1_$__cuda_sm10x_tcgen05_guardrail_trap_phase_invalid_during_alloc)
        /*0020*/ 	.word	0x00000000


	//----- nvinfo : EIATTR_FRAME_SIZE
	.align		4
.L_8:
        /*0024*/ 	.byte	0x04, 0x11
        /*0026*/ 	.short	(.L_10 - .L_9)
	.align		4
.L_9:
        /*0028*/ 	.word	index@($__internal_0_$__cuda_sm10x_tcgen05_guardrail_trap_col_being_dealloced_not_returned_by_alloc)
        /*002c*/ 	.word	0x00000000


	//----- nvinfo : EIATTR_FRAME_SIZE
	.align		4
.L_10:
        /*0030*/ 	.byte	0x04, 0x11
        /*0032*/ 	.short	(.L_12 - .L_11)
	.align		4
.L_11:
        /*0034*/ 	.word	index@(matmul_kernel)
        /*0038*/ 	.word	0x00000000


	//----- nvinfo : EIATTR_MIN_STACK_SIZE
	.align		4
.L_12:
        /*003c*/ 	.byte	0x04, 0x12
        /*003e*/ 	.short	(.L_14 - .L_13)
	.align		4
.L_13:
        /*0040*/ 	.word	index@(matmul_kernel)
        /*0044*/ 	.word	0x00000000
.L_14:


//--------------------- .nv.info.matmul_kernel    --------------------------
	.section	.nv.info.matmul_kernel,"",@"SHT_CUDA_INFO"
	.sectionflags	@""
	.align	4


	//----- nvinfo : EIATTR_CUDA_API_VERSION
	.align		4
        /*0000*/ 	.byte	0x04, 0x37
        /*0002*/ 	.short	(.L_16 - .L_15)
.L_15:
        /*0004*/ 	.word	0x00000081


	//----- nvinfo : EIATTR_KPARAM_INFO
	.align		4
.L_16:
        /*0008*/ 	.byte	0x04, 0x17
        /*000a*/ 	.short	(.L_18 - .L_17)
.L_17:
        /*000c*/ 	.word	0x00000000
        /*0010*/ 	.short	0x000d
        /*0012*/ 	.short	0x0048
        /*0014*/ 	.byte	0x00, 0xf4, 0x21, 0x00


	//----- nvinfo : EIATTR_KPARAM_INFO
	.align		4
.L_18:
        /*0018*/ 	.byte	0x04, 0x17
        /*001a*/ 	.short	(.L_20 - .L_19)
.L_19:
        /*001c*/ 	.word	0x00000000
        /*0020*/ 	.short	0x000c
        /*0022*/ 	.short	0x0040
        /*0024*/ 	.byte	0x00, 0xf4, 0x21, 0x00


	//----- nvinfo : EIATTR_KPARAM_INFO
	.align		4
.L_20:
        /*0028*/ 	.byte	0x04, 0x17
        /*002a*/ 	.short	(.L_22 - .L_21)
.L_21:
        /*002c*/ 	.word	0x00000000
        /*0030*/ 	.short	0x000b
        /*0032*/ 	.short	0x0038
        /*0034*/ 	.byte	0x00, 0xf0, 0x11, 0x00


	//----- nvinfo : EIATTR_KPARAM_INFO
	.align		4
.L_22:
        /*0038*/ 	.byte	0x04, 0x17
        /*003a*/ 	.short	(.L_24 - .L_23)
.L_23:
        /*003c*/ 	.word	0x00000000
        /*0040*/ 	.short	0x000a
        /*0042*/ 	.short	0x0034
        /*0044*/ 	.byte	0x00, 0xf0, 0x11, 0x00


	//----- nvinfo : EIATTR_KPARAM_INFO
	.align		4
.L_24:
        /*0048*/ 	.byte	0x04, 0x17
        /*004a*/ 	.short	(.L_26 - .L_25)
.L_25:
        /*004c*/ 	.word	0x00000000
        /*0050*/ 	.short	0x0009
        /*0052*/ 	.short	0x0030
        /*0054*/ 	.byte	0x00, 0xf0, 0x11, 0x00


	//----- nvinfo : EIATTR_KPARAM_INFO
	.align		4
.L_26:
        /*0058*/ 	.byte	0x04, 0x17
        /*005a*/ 	.short	(.L_28 - .L_27)
.L_27:
        /*005c*/ 	.word	0x00000000
        /*0060*/ 	.short	0x0008
        /*0062*/ 	.short	0x002c
        /*0064*/ 	.byte	0x00, 0xf0, 0x11, 0x00


	//----- nvinfo : EIATTR_KPARAM_INFO
	.align		4
.L_28:
        /*0068*/ 	.byte	0x04, 0x17
        /*006a*/ 	.short	(.L_30 - .L_29)
.L_29:
        /*006c*/ 	.word	0x00000000
        /*0070*/ 	.short	0x0007
        /*0072*/ 	.short	0x0028
        /*0074*/ 	.byte	0x00, 0xf0, 0x11, 0x00


	//----- nvinfo : EIATTR_KPARAM_INFO
	.align		4
.L_30:
        /*0078*/ 	.byte	0x04, 0x17
        /*007a*/ 	.short	(.L_32 - .L_31)
.L_31:
        /*007c*/ 	.word	0x00000000
        /*0080*/ 	.short	0x0006
        /*0082*/ 	.short	0x0024
        /*0084*/ 	.byte	0x00, 0xf0, 0x11, 0x00


	//----- nvinfo : EIATTR_KPARAM_INFO
	.align		4
.L_32:
        /*0088*/ 	.byte	0x04, 0x17
        /*008a*/ 	.short	(.L_34 - .L_33)
.L_33:
        /*008c*/ 	.word	0x00000000
        /*0090*/ 	.short	0x0005
        /*0092*/ 	.short	0x0020
        /*0094*/ 	.byte	0x00, 0xf0, 0x11, 0x00


	//----- nvinfo : EIATTR_KPARAM_INFO
	.align		4
.L_34:
        /*0098*/ 	.byte	0x04, 0x17
        /*009a*/ 	.short	(.L_36 - .L_35)
.L_35:
        /*009c*/ 	.word	0x00000000
        /*00a0*/ 	.short	0x0004
        /*00a2*/ 	.short	0x001c
        /*00a4*/ 	.byte	0x00, 0xf0, 0x11, 0x00


	//----- nvinfo : EIATTR_KPARAM_INFO
	.align		4
.L_36:
        /*00a8*/ 	.byte	0x04, 0x17
        /*00aa*/ 	.short	(.L_38 - .L_37)
.L_37:
        /*00ac*/ 	.word	0x00000000
        /*00b0*/ 	.short	0x0003
        /*00b2*/ 	.short	0x0018
        /*00b4*/ 	.byte	0x00, 0xf0, 0x11, 0x00


	//----- nvinfo : EIATTR_KPARAM_INFO
	.align		4
.L_38:
        /*00b8*/ 	.byte	0x04, 0x17
        /*00ba*/ 	.short	(.L_40 - .L_39)
.L_39:
        /*00bc*/ 	.word	0x00000000
        /*00c0*/ 	.short	0x0002
        /*00c2*/ 	.short	0x0010
        /*00c4*/ 	.byte	0x00, 0xf4, 0x21, 0x00


	//----- nvinfo : EIATTR_KPARAM_INFO
	.align		4
.L_40:
        /*00c8*/ 	.byte	0x04, 0x17
        /*00ca*/ 	.short	(.L_42 - .L_41)
.L_41:
        /*00cc*/ 	.word	0x00000000
        /*00d0*/ 	.short	0x0001
        /*00d2*/ 	.short	0x0008
        /*00d4*/ 	.byte	0x00, 0xf4, 0x21, 0x00


	//----- nvinfo : EIATTR_KPARAM_INFO
	.align		4
.L_42:
        /*00d8*/ 	.byte	0x04, 0x17
        /*00da*/ 	.short	(.L_44 - .L_43)
.L_43:
        /*00dc*/ 	.word	0x00000000
        /*00e0*/ 	.short	0x0000
        /*00e2*/ 	.short	0x0000
        /*00e4*/ 	.byte	0x00, 0xf4, 0x21, 0x00


	//----- nvinfo : EIATTR_AT_ENTRY_FRAGMENTS
	.align		4
.L_44:
        /*00e8*/ 	.byte	0x04, 0x4f
        /*00ea*/ 	.short	(.L_46 - .L_45)


	//   ....[0]....
.L_45:
        /*00ec*/ 	.word	0x00000004


	//----- nvinfo : EIATTR_RESERVED_SMEM_USED
	.align		4
.L_46:
        /*00f0*/ 	.byte	0x01, 0x41
	.zero		2


	//----- nvinfo : EIATTR_SPARSE_MMA_MASK
	.align		4
        /*00f4*/ 	.byte	0x03, 0x50
        /*00f6*/ 	.short	0x0000


	//----- nvinfo : EIATTR_TCGEN05_1CTA_USED
	.align		4
        /*00f8*/ 	.byte	0x01, 0x51
	.zero		2


	//----- nvinfo : EIATTR_MAXREG_COUNT
	.align		4
        /*00fc*/ 	.byte	0x03, 0x1b
        /*00fe*/ 	.short	0x00ff


	//----- nvinfo : EIATTR_NUM_BARRIERS
	.align		4
        /*0100*/ 	.byte	0x02, 0x4c
        /*0102*/ 	.byte	0x01
	.zero		1


	//----- nvinfo : EIATTR_INT_WARP_WIDE_INSTR_OFFSETS
	.align		4
        /*0104*/ 	.byte	0x04, 0x31
        /*0106*/ 	.short	(.L_48 - .L_47)


	//   ....[0]....
.L_47:
        /*0108*/ 	.word	0x000025c0


	//   ....[1]....
        /*010c*/ 	.word	0x000025d0


	//   ....[2]....
        /*0110*/ 	.word	0x00003b40


	//   ....[3]....
        /*0114*/ 	.word	0x00009730


	//   ....[4]....
        /*0118*/ 	.word	0x00009780


	//----- nvinfo : EIATTR_COOP_GROUP_MASK_REGIDS
	.align		4
.L_48:
        /*011c*/ 	.byte	0x04, 0x29
        /*011e*/ 	.short	(.L_50 - .L_49)


	//   ....[0]....
.L_49:
        /*0120*/ 	.word	0xffffffff


	//   ....[1]....
        /*0124*/ 	.word	0xffffffff


	//   ....[2]....
        /*0128*/ 	.word	0xffffffff


	//   ....[3]....
        /*012c*/ 	.word	0xffffffff


	//----- nvinfo : EIATTR_COOP_GROUP_INSTR_OFFSETS
	.align		4
.L_50:
        /*0130*/ 	.byte	0x04, 0x28
        /*0132*/ 	.short	(.L_52 - .L_51)


	//   ....[0]....
.L_51:
        /*0134*/ 	.word	0x00000070


	//   ....[1]....
        /*0138*/ 	.word	0x00000330


	//   ....[2]....
        /*013c*/ 	.word	0x000095c0


	//   ....[3]....
        /*0140*/ 	.word	0x00009830


	//----- nvinfo : EIATTR_VRC_CTA_INIT_COUNT
	.align		4
.L_52:
        /*0144*/ 	.byte	0x02, 0x4a
        /*0146*/ 	.byte	0x80
	.zero		1


	//----- nvinfo : EIATTR_MBARRIER_INSTR_OFFSETS
	.align		4
        /*0148*/ 	.byte	0x04, 0x39
        /*014a*/ 	.short	(.L_54 - .L_53)


	//   ....[0]....
.L_53:
        /*014c*/ 	.word	0x00002700
        /*0150*/ 	.word	0x000000ff
        /*0154*/ 	.word	0x00000000
        /*0158*/ 	.short	0x0100
        /*015a*/ 	.byte	0x0d
	.zero		1


	//   ....[1]....
        /*015c*/ 	.word	0x00003b80
        /*0160*/ 	.word	0x000000ff
        /*0164*/ 	.word	0x0000c008
        /*0168*/ 	.short	0x0100
        /*016a*/ 	.byte	0x0b
	.zero		1


	//   ....[2]....
        /*016c*/ 	.word	0x00004330
        /*0170*/ 	.word	0x000000ff
        /*0174*/ 	.word	0x00000000
        /*0178*/ 	.short	0x010a
        /*017a*/ 	.byte	0x0d
	.zero		1


	//   ....[3]....
        /*017c*/ 	.word	0x00005280
        /*0180*/ 	.word	0x000000ff
        /*0184*/ 	.word	0x00000000
        /*0188*/ 	.short	0x010a
        /*018a*/ 	.byte	0x0d
	.zero		1


	//   ....[4]....
        /*018c*/ 	.word	0x000053a0
        /*0190*/ 	.word	0x000000ff
        /*0194*/ 	.word	0x0000c000
        /*0198*/ 	.short	0x0108
        /*019a*/ 	.byte	0x0b
	.zero		1


	//   ....[5]....
        /*019c*/ 	.word	0x00005470
        /*01a0*/ 	.word	0x000000ff
        /*01a4*/ 	.word	0x0000c008
        /*01a8*/ 	.short	0x0108
        /*01aa*/ 	.byte	0x0b
	.zero		1


	//   ....[6]....
        /*01ac*/ 	.word	0x00009850
        /*01b0*/ 	.word	0x000000ff
        /*01b4*/ 	.word	0x00000000
        /*01b8*/ 	.short	0x010a
        /*01ba*/ 	.byte	0x0d
	.zero		1


	//   ....[7]....
        /*01bc*/ 	.word	0x00009880
        /*01c0*/ 	.word	0x000000ff
        /*01c4*/ 	.word	0x00000000
        /*01c8*/ 	.short	0x010a
        /*01ca*/ 	.byte	0x0d
	.zero		1


	//----- nvinfo : EIATTR_NUM_MBARRIERS
	.align		4
.L_54:
        /*01cc*/ 	.byte	0x03, 0x38
        /*01ce*/ 	.short	0x0002


	//----- nvinfo : EIATTR_EXIT_INSTR_OFFSETS
	.align		4
        /*01d0*/ 	.byte	0x04, 0x1c
        /*01d2*/ 	.short	(.L_56 - .L_55)


	//   ....[0]....
.L_55:
        /*01d4*/ 	.word	0x00009840


	//----- nvinfo : EIATTR_REQNTID
	.align		4
.L_56:
        /*01d8*/ 	.byte	0x04, 0x10
        /*01da*/ 	.short	(.L_58 - .L_57)
.L_57:
        /*01dc*/ 	.word	0x00000100
        /*01e0*/ 	.word	0x00000001
        /*01e4*/ 	.word	0x00000001


	//----- nvinfo : EIATTR_CRS_STACK_SIZE
	.align		4
.L_58:
        /*01e8*/ 	.byte	0x04, 0x1e
        /*01ea*/ 	.short	(.L_60 - .L_59)
.L_59:
        /*01ec*/ 	.word	0x00000000


	//----- nvinfo : EIATTR_CBANK_PARAM_SIZE
	.align		4
.L_60:
        /*01f0*/ 	.byte	0x03, 0x19
        /*01f2*/ 	.short	0x0050


	//----- nvinfo : EIATTR_PARAM_CBANK
	.align		4
        /*01f4*/ 	.byte	0x04, 0x0a
        /*01f6*/ 	.short	(.L_62 - .L_61)
	.align		4
.L_61:
        /*01f8*/ 	.word	index@(.nv.constant0.matmul_kernel)
        /*01fc*/ 	.short	0x0380
        /*01fe*/ 	.short	0x0050


	//----- nvinfo : EIATTR_SW_WAR
	.align		4
.L_62:
        /*0200*/ 	.byte	0x04, 0x36
        /*0202*/ 	.short	(.L_64 - .L_63)
.L_63:
        /*0204*/ 	.word	0x00000008
.L_64:


//--------------------- .nv.compat                --------------------------
	.section	.nv.compat,"",@"SHT_CUDA_COMPAT_INFO"
	.align	4
        /*0000*/ 	.byte	0x02, 0x02, 0x02, 0x00, 0x02, 0x05, 0x05, 0x00, 0x02, 0x03, 0x00, 0x00, 0x02, 0x06, 0x01, 0x00


//--------------------- .nv.callgraph             --------------------------
	.section	.nv.callgraph,"",@"SHT_CUDA_CALLGRAPH"
	.align	4
	.sectionentsize	8
	.align		4
        /*0000*/ 	.word	0x00000000
	.align		4
        /*0004*/ 	.word	0xffffffff
	.align		4
        /*0008*/ 	.word	0x00000000
	.align		4
        /*000c*/ 	.word	0xfffffffe
	.align		4
        /*0010*/ 	.word	0x00000000
	.align		4
        /*0014*/ 	.word	0xfffffffd
	.align		4
        /*0018*/ 	.word	0x00000000
	.align		4
        /*001c*/ 	.word	0xfffffffc


//--------------------- .text.matmul_kernel       --------------------------
	.section	.text.matmul_kernel,"ax",@progbits
	.align	128
        .global         matmul_kernel
        .type           matmul_kernel,@function
        .size           matmul_kernel,(.L_x_20 - matmul_kernel)
        .other          matmul_kernel,@"STO_CUDA_ENTRY STV_DEFAULT"
matmul_kernel:
.text.matmul_kernel:
[----:B------:R-:W0:Y:S01]  /*0000*/  LDC R1, c[0x0][0x37c] ;  /* 0x0000df00ff017b82 */ /* 0x000e220000000800 */
[----:B------:R-:W1:Y:S01]  /*0010*/  S2R R0, SR_TID.X ;  /* 0x0000000000007919 */ /* 0x000e620000002100 */
[----:B------:R-:W2:Y:S01]  /*0020*/  LDCU.64 UR24, c[0x0][0x358] ;  /* 0x00006b00ff1877ac */ /* 0x000ea20008000a00 */
[----:B-1----:R-:W-:-:S13]  /*0030*/  ISETP.GE.U32.AND P0, PT, R0, 0x20, PT ;  /* 0x000000200000780c */ /* 0x002fda0003f06070 */
[----:B------:R-:W-:Y:S02]  /*0040*/  VOTEU.ANY UP0, P0 ;  /* 0x0000000000ff7886 */ /* 0x000fe40000000100 */
[----:B0-2---:R-:W-:Y:S05]  /*0050*/  BRA.U UP0, `(.L_x_0) ;  /* 0x0000000100b87547 */ /* 0x005fea000b800000 */
[----:B------:R-:W0:Y:S01]  /*0060*/  S2UR UR6, SR_CgaCtaId ;  /* 0x00000000000679c3 */ /* 0x000e220000008800 */
[----:B------:R-:W-:Y:S01]  /*0070*/  NOP ;  /* 0x0000000000007918 */ /* 0x000fe20000000000 */
[----:B------:R-:W-:Y:S02]  /*0080*/  UMOV UR4, 0x40 ;  /* 0x0000004000047882 */ /* 0x000fe40000000000 */
[----:B0-----:R-:W-:-:S09]  /*0090*/  ULEA UR4, UR6, UR4, 0x18 ;  /* 0x0000000406047291 */ /* 0x001fd2000f8ec0ff */
[----:B------:R-:W0:Y:S01]  /*00a0*/  LDS.U8 R2, [UR4] ;  /* 0x00000004ff027984 */ /* 0x000e220008000000 */
[----:B------:R-:W-:Y:S02]  /*00b0*/  UMOV UR4, 0x400 ;  /* 0x0000040000047882 */ /* 0x000fe40000000000 */
[----:B------:R-:W-:Y:S01]  /*00c0*/  ULEA UR4, UR6, UR4, 0x18 ;  /* 0x0000000406047291 */ /* 0x000fe2000f8ec0ff */
[----:B0-----:R-:W-:-:S13]  /*00d0*/  ISETP.NE.AND P0, PT, R2, RZ, PT ;  /* 0x000000ff0200720c */ /* 0x001fda0003f05270 */
[----:B------:R-:W-:Y:S05]  /*00e0*/  @P0 BRA `(.L_x_1) ;  /* 0x00000000007c0947 */ /* 0x000fea0003800000 */
[----:B------:R-:W-:-:S13]  /*00f0*/  ELECT P0, URZ, PT ;  /* 0x0000000000ff782f */ /* 0x000fda0003800000 */
[----:B------:R-:W-:Y:S05]  /*0100*/  @!P0 BRA `(.L_x_2) ;  /* 0x0000000000848947 */ /* 0x000fea0003800000 */
[----:B------:R-:W-:Y:S01]  /*0110*/  UMOV UR5, 0x8 ;  /* 0x0000000800057882 */ /* 0x000fe20000000000 */
[----:B------:R-:W-:Y:S02]  /*0120*/  IMAD.MOV.U32 R5, RZ, RZ, 0x1 ;  /* 0x00000001ff057424 */ /* 0x000fe400078e00ff */
[----:B------:R-:W-:Y:S02]  /*0130*/  IMAD.MOV.U32 R3, RZ, RZ, 0xff ;  /* 0x000000ffff037424 */ /* 0x000fe400078e00ff */
[----:B------:R-:W-:Y:S04]  /*0140*/  DEPBAR.LE SB0, 0x36 ;  /* 0x00008d800000791a */ /* 0x000fe80000000000 */
[----:B------:R-:W0:Y:S02]  /*0150*/  UTCATOMSWS.FIND_AND_SET.ALIGN UP1, UR5, UR5 ;  /* 0x00000005000575e3 */ /* 0x000e240008020800 */
[----:B0-----:R-:W-:-:S04]  /*0160*/  PLOP3.LUT P0, PT, PT, PT, UP1, 0x80, 0x8 ;  /* 0x000000000008781c */ /* 0x001fc80003f0f018 */
[----:B------:R-:W-:-:S04]  /*0170*/  SEL R2, RZ, 0xffffffff, !P0 ;  /* 0xffffffffff027807 */ /* 0x000fc80004000000 */
[----:B------:R-:W-:Y:S01]  /*0180*/  ISETP.NE.AND P0, PT, R2, RZ, PT ;  /* 0x000000ff0200720c */ /* 0x000fe20003f05270 */
[----:B------:R-:W-:-:S12]  /*0190*/  IMAD.U32 R2, RZ, RZ, UR5 ;  /* 0x00000005ff027e24 */ /* 0x000fd8000f8e00ff */
[----:B------:R-:W-:Y:S05]  /*01a0*/  @P0 BRA `(.L_x_3) ;  /* 0x0000000000240947 */ /* 0x000fea0003800000 */
.L_x_4:
[----:B------:R-:W-:Y:S05]  /*01b0*/  NANOSLEEP 0x64 ;  /* 0x000000640000795d */ /* 0x000fea0003800000 */
[----:B------:R-:W-:-:S05]  /*01c0*/  UMOV UR5, 0x8 ;  /* 0x0000000800057882 */ /* 0x000fca0000000000 */
[----:B------:R-:W-:Y:S04]  /*01d0*/  DEPBAR.LE SB0, 0x36 ;  /* 0x00008d800000791a */ /* 0x000fe80000000000 */
[----:B------:R-:W0:Y:S02]  /*01e0*/  UTCATOMSWS.FIND_AND_SET.ALIGN UP1, UR5, UR5 ;  /* 0x00000005000575e3 */ /* 0x000e240008020800 */
[----:B0-----:R-:W-:-:S04]  /*01f0*/  PLOP3.LUT P0, PT, PT, PT, UP1, 0x80, 0x8 ;  /* 0x000000000008781c */ /* 0x001fc80003f0f018 */
[----:B------:R-:W-:-:S04]  /*0200*/  SEL R2, RZ, 0xffffffff, !P0 ;  /* 0xffffffffff027807 */ /* 0x000fc80004000000 */
[----:B------:R-:W-:Y:S01]  /*0210*/  ISETP.NE.AND P0, PT, R2, RZ, PT ;  /* 0x000000ff0200720c */ /* 0x000fe20003f05270 */
[----:B------:R-:W-:-:S12]  /*0220*/  IMAD.U32 R2, RZ, RZ, UR5 ;  /* 0x00000005ff027e24 */ /* 0x000fd8000f8e00ff */
[----:B------:R-:W-:Y:S05]  /*0230*/  @!P0 BRA `(.L_x_4) ;  /* 0xfffffffc00dc8947 */ /* 0x000fea000383ffff */
.L_x_3:
[C---:B------:R-:W-:Y:S01]  /*0240*/  VIADD R4, R2.reuse, 0x10 ;  /* 0x0000001002047836 */ /* 0x040fe20000000000 */
[----:B------:R-:W-:Y:S01]  /*0250*/  UMOV UR5, 0x50 ;  /* 0x0000005000057882 */ /* 0x000fe20000000000 */
[----:B------:R-:W-:Y:S01]  /*0260*/  SHF.L.U32 R3, R3, R2, RZ ;  /* 0x0000000203037219 */ /* 0x000fe200000006ff */
[----:B------:R-:W-:Y:S01]  /*0270*/  ULEA UR5, UR6, UR5, 0x18 ;  /* 0x0000000506057291 */ /* 0x000fe2000f8ec0ff */
[----:B------:R-:W-:Y:S01]  /*0280*/  IMAD.SHL.U32 R2, R2, 0x20, RZ ;  /* 0x0000002002027824 */ /* 0x000fe200078e00ff */
[----:B------:R-:W-:-:S04]  /*0290*/  SHF.L.U32 R4, R5, R4, RZ ;  /* 0x0000000405047219 */ /* 0x000fc800000006ff */
[----:B------:R-:W-:-:S05]  /*02a0*/  LOP3.LUT R3, R4, R3, RZ, 0xfc, !PT ;  /* 0x0000000304037212 */ /* 0x000fca00078efcff */
[----:B------:R0:W-:Y:S04]  /*02b0*/  ATOMS.OR RZ, [UR5], R3 ;  /* 0x00000003ffff798c */ /* 0x0001e8000b000005 */
[----:B------:R0:W-:Y:S01]  /*02c0*/  STS [UR4], R2 ;  /* 0x00000002ff007988 */ /* 0x0001e20008000804 */
[----:B------:R-:W-:Y:S05]  /*02d0*/  BRA `(.L_x_2) ;  /* 0x0000000000107947 */ /* 0x000fea0003800000 */
.L_x_1:
[----:B------:R-:W-:-:S05]  /*02e0*/  IMAD.MOV.U32 R2, RZ, RZ, -0x1 ;  /* 0xffffffffff027424 */ /* 0x000fca00078e00ff */
[----:B------:R0:W-:Y:S02]  /*02f0*/  STS [UR4], R2 ;  /* 0x00000002ff007988 */ /* 0x0001e40008000804 */
[----:B0-----:R-:W-:-:S07]  /*0300*/  MOV R2, 0x320 ;  /* 0x0000032000027802 */ /* 0x001fce0000000f00 */
[----:B------:R-:W-:Y:S05]  /*0310*/  CALL.REL.NOINC `($__internal_1_$__cuda_sm10x_tcgen05_guardrail_trap_phase_invalid_during_alloc) ;  /* 0x0000009400707944 */ /* 0x000fea0003c00000 */
.L_x_2:
[----:B------:R-:W-:Y:S05]  /*0320*/  WARPSYNC.ALL ;  /* 0x0000000000007948 */ /* 0x000fea0003800000 */
[----:B------:R-:W-:Y:S01]  /*0330*/  NOP ;  /* 0x0000000000007918 */ /* 0x000fe20000000000 */
.L_x_0:
[----:B------:R-:W1:Y:S01]  /*0340*/  LDC.64 R38, c[0x0][0x398] ;  /* 0x0000e600ff267b82 */ /* 0x000e620000000a00 */
[----:B------:R-:W2:Y:S01]  /*0350*/  S2R R7, SR_CTAID.X ;  /* 0x0000000000077919 */ /* 0x000ea20000002500 */
[C---:B------:R-:W-:Y:S01]  /*0360*/  LOP3.LUT R142, R0.reuse, 0x7f, RZ, 0xc0, !PT ;  /* 0x0000007f008e7812 */ /* 0x040fe200078ec0ff */
[----:B------:R-:W-:Y:S01]  /*0370*/  UMOV UR11, 0x400 ;  /* 0x00000400000b7882 */ /* 0x000fe20000000000 */
[----:B------:R-:W-:Y:S01]  /*0380*/  SHF.R.U32.HI R143, RZ, 0x7, R0 ;  /* 0x00000007ff8f7819 */ /* 0x000fe20000011600 */
[----:B------:R-:W-:Y:S01]  /*0390*/  UMOV UR7, 0x1 ;  /* 0x0000000100077882 */ /* 0x000fe20000000000 */
[----:B------:R-:W-:Y:S01]  /*03a0*/  LOP3.LUT R141, R0, 0xff, RZ, 0xc0, !PT ;  /* 0x000000ff008d7812 */ /* 0x000fe200078ec0ff */
[----:B------:R-:W3:Y:S01]  /*03b0*/  LDCU.128 UR16, c[0x0][0x380] ;  /* 0x00007000ff1077ac */ /* 0x000ee20008000c00 */
[----:B------:R-:W4:Y:S01]  /*03c0*/  S2UR UR6, SR_CgaCtaId ;  /* 0x00000000000679c3 */ /* 0x000f220000008800 */
[----:B------:R-:W-:Y:S02]  /*03d0*/  SGXT.U32 R143, R143, 0x1 ;  /* 0x000000018f8f781a */ /* 0x000fe40000000000 */
[----:B------:R-:W-:-:S02]  /*03e0*/  PRMT R82, RZ, 0x7610, R82 ;  /* 0x00007610ff527816 */ /* 0x000fc40000000052 */
[C---:B------:R-:W-:Y:S02]  /*03f0*/  LOP3.LUT R79, R143.reuse, 0x8, RZ, 0xfc, !PT ;  /* 0x000000088f4f7812 */ /* 0x040fe400078efcff */
[----:B------:R-:W-:Y:S02]  /*0400*/  PRMT R80, RZ, 0x7610, R80 ;  /* 0x00007610ff507816 */ /* 0x000fe40000000050 */
[----:B------:R-:W-:Y:S01]  /*0410*/  LOP3.LUT R81, R143, 0xa, RZ, 0xfc, !PT ;  /* 0x0000000a8f517812 */ /* 0x000fe200078efcff */
[----:B01----:R-:W-:-:S05]  /*0420*/  VIADD R2, R39, 0xff ;  /* 0x000000ff27027836 */ /* 0x003fca0000000000 */
[----:B------:R-:W-:Y:S01]  /*0430*/  SHF.R.S32.HI R3, RZ, 0x1f, R2 ;  /* 0x0000001fff037819 */ /* 0x000fe20000011402 */
[----:B----4-:R-:W-:-:S03]  /*0440*/  ULEA UR11, UR6, UR11, 0x18 ;  /* 0x0000000b060b7291 */ /* 0x010fc6000f8ec0ff */
[----:B------:R-:W-:Y:S02]  /*0450*/  LEA.HI R3, R3, R2, RZ, 0x8 ;  /* 0x0000000203037211 */ /* 0x000fe400078f40ff */
[----:B--2---:R-:W-:Y:S01]  /*0460*/  IABS R8, R7 ;  /* 0x0000000700087213 */ /* 0x004fe20000000000 */
[----:B------:R-:W-:Y:S01]  /*0470*/  UIADD3 UR13, UPT, UPT, UR11, 0xc000, URZ ;  /* 0x0000c0000b0d7890 */ /* 0x000fe2000fffe0ff */
[----:B------:R-:W-:-:S05]  /*0480*/  SHF.R.S32.HI R3, RZ, 0x8, R3 ;  /* 0x00000008ff037819 */ /* 0x000fca0000011403 */
[----:B------:R-:W-:-:S05]  /*0490*/  IMAD.SHL.U32 R4, R3, 0x8, RZ ;  /* 0x0000000803047824 */ /* 0x000fca00078e00ff */
[-C--:B------:R-:W-:Y:S02]  /*04a0*/  IABS R9, R4.reuse ;  /* 0x0000000400097213 */ /* 0x080fe40000000000 */
[----:B------:R-:W-:Y:S02]  /*04b0*/  IABS R10, R4 ;  /* 0x00000004000a7213 */ /* 0x000fe40000000000 */
[----:B------:R-:W0:Y:S08]  /*04c0*/  I2F.RP R5, R9 ;  /* 0x0000000900057306 */ /* 0x000e300000209400 */
[----:B0-----:R-:W0:Y:S02]  /*04d0*/  MUFU.RCP R5, R5 ;  /* 0x0000000500057308 */ /* 0x001e240000001000 */
[----:B0-----:R-:W-:-:S02]  /*04e0*/  VIADD R2, R5, 0xffffffe ;  /* 0x0ffffffe05027836 */ /* 0x001fc40000000000 */
[----:B------:R-:W-:-:S04]  /*04f0*/  IMAD.MOV R5, RZ, RZ, -R10 ;  /* 0x000000ffff057224 */ /* 0x000fc800078e0a0a */
[----:B------:R0:W1:Y:S02]  /*0500*/  F2I.FTZ.U32.TRUNC.NTZ R3, R2 ;  /* 0x0000000200037305 */ /* 0x000064000021f000 */
[----:B0-----:R-:W-:Y:S02]  /*0510*/  IMAD.MOV.U32 R2, RZ, RZ, RZ ;  /* 0x000000ffff027224 */ /* 0x001fe400078e00ff */
[----:B-1----:R-:W-:-:S04]  /*0520*/  IMAD.MOV R6, RZ, RZ, -R3 ;  /* 0x000000ffff067224 */ /* 0x002fc800078e0a03 */
[----:B------:R-:W-:Y:S02]  /*0530*/  IMAD R11, R6, R9, RZ ;  /* 0x00000009060b7224 */ /* 0x000fe400078e02ff */
[----:B------:R-:W-:Y:S02]  /*0540*/  IMAD.MOV.U32 R6, RZ, RZ, R8 ;  /* 0x000000ffff067224 */ /* 0x000fe400078e0008 */
[----:B------:R-:W-:-:S06]  /*0550*/  IMAD.HI.U32 R3, R3, R11, R2 ;  /* 0x0000000b03037227 */ /* 0x000fcc00078e0002 */
[----:B------:R-:W-:-:S04]  /*0560*/  IMAD.HI.U32 R3, R3, R6, RZ ;  /* 0x0000000603037227 */ /* 0x000fc800078e00ff */
[----:B------:R-:W-:Y:S01]  /*0570*/  IMAD R2, R3, R5, R6 ;  /* 0x0000000503027224 */ /* 0x000fe200078e0206 */
[----:B------:R-:W-:Y:S04]  /*0580*/  BAR.SYNC.DEFER_BLOCKING 0x0 ;  /* 0x0000000000007b1d */ /* 0x000fe80000010000 */
[----:B------:R-:W-:-:S13]  /*0590*/  ISETP.GT.U32.AND P1, PT, R9, R2, PT ;  /* 0x000000020900720c */ /* 0x000fda0003f24070 */
[----:B------:R-:W-:Y:S02]  /*05a0*/  @!P1 IMAD.IADD R2, R2, 0x1, -R9 ;  /* 0x0000000102029824 */ /* 0x000fe400078e0a09 */
[----:B------:R-:W-:Y:S01]  /*05b0*/  @!P1 VIADD R3, R3, 0x1 ;  /* 0x0000000103039836 */ /* 0x000fe20000000000 */
[----:B------:R-:W-:Y:S02]  /*05c0*/  ISETP.NE.AND P1, PT, R4, RZ, PT ;  /* 0x000000ff0400720c */ /* 0x000fe40003f25270 */
[----:B------:R-:W-:Y:S02]  /*05d0*/  ISETP.GE.U32.AND P0, PT, R2, R9, PT ;  /* 0x000000090200720c */ /* 0x000fe40003f06070 */
[----:B------:R-:W-:-:S04]  /*05e0*/  LOP3.LUT R2, R7, R4, RZ, 0x3c, !PT ;  /* 0x0000000407027212 */ /* 0x000fc800078e3cff */
[----:B------:R-:W-:Y:S01]  /*05f0*/  ISETP.GE.AND P2, PT, R2, RZ, PT ;  /* 0x000000ff0200720c */ /* 0x000fe20003f46270 */
[----:B------:R-:W-:-:S06]  /*0600*/  VIADD R2, R38, 0x7f ;  /* 0x0000007f26027836 */ /* 0x000fcc0000000000 */
[----:B------:R-:W-:-:S04]  /*0610*/  @P0 VIADD R3, R3, 0x1 ;  /* 0x0000000103030836 */ /* 0x000fc80000000000 */
[----:B------:R-:W-:Y:S01]  /*0620*/  IMAD.MOV.U32 R5, RZ, RZ, R3 ;  /* 0x000000ffff057224 */ /* 0x000fe200078e0003 */
[----:B------:R-:W-:-:S03]  /*0630*/  SHF.R.S32.HI R3, RZ, 0x1f, R2 ;  /* 0x0000001fff037819 */ /* 0x000fc60000011402 */
[----:B------:R-:W-:Y:S01]  /*0640*/  @!P2 IMAD.MOV R5, RZ, RZ, -R5 ;  /* 0x000000ffff05a224 */ /* 0x000fe200078e0a05 */
[----:B------:R-:W-:Y:S02]  /*0650*/  @!P1 LOP3.LUT R5, RZ, R4, RZ, 0x33, !PT ;  /* 0x00000004ff059212 */ /* 0x000fe400078e33ff */
[----:B------:R-:W-:-:S03]  /*0660*/  LEA.HI R3, R3, R2, RZ, 0x7 ;  /* 0x0000000203037211 */ /* 0x000fc600078f38ff */
[----:B------:R-:W-:Y:S02]  /*0670*/  IMAD.SHL.U32 R8, R5, 0x8, RZ ;  /* 0x0000000805087824 */ /* 0x000fe400078e00ff */
[----:B------:R-:W-:-:S03]  /*0680*/  IMAD.MOV R5, RZ, RZ, -R5 ;  /* 0x000000ffff057224 */ /* 0x000fc600078e0a05 */
[----:B------:R-:W-:Y:S01]  /*0690*/  LEA.HI.SX32 R3, R3, -R8, 0x19 ;  /* 0x8000000803037211 */ /* 0x000fe200078fcaff */
[----:B------:R-:W-:-:S03]  /*06a0*/  IMAD R13, R4, R5, R7 ;  /* 0x00000005040d7224 */ /* 0x000fc600078e0207 */
[----:B------:R-:W-:Y:S02]  /*06b0*/  VIMNMX R10, PT, PT, R3, 0x8, PT ;  /* 0x00000008030a7848 */ /* 0x000fe40003fe0100 */
[----:B------:R-:W-:Y:S02]  /*06c0*/  IABS R7, R13 ;  /* 0x0000000d00077213 */ /* 0x000fe40000000000 */
[----:B------:R-:W-:-:S04]  /*06d0*/  IABS R9, R10 ;  /* 0x0000000a00097213 */ /* 0x000fc80000000000 */
[----:B------:R-:W0:Y:S08]  /*06e0*/  I2F.RP R6, R9 ;  /* 0x0000000900067306 */ /* 0x000e300000209400 */
[----:B0-----:R-:W0:Y:S02]  /*06f0*/  MUFU.RCP R6, R6 ;  /* 0x0000000600067308 */ /* 0x001e240000001000 */
[----:B0-----:R-:W-:-:S06]  /*0700*/  VIADD R2, R6, 0xffffffe ;  /* 0x0ffffffe06027836 */ /* 0x001fcc0000000000 */
[----:B------:R0:W1:Y:S02]  /*0710*/  F2I.FTZ.U32.TRUNC.NTZ R3, R2 ;  /* 0x0000000200037305 */ /* 0x000064000021f000 */
[----:B0-----:R-:W-:Y:S02]  /*0720*/  IMAD.MOV.U32 R2, RZ, RZ, RZ ;  /* 0x000000ffff027224 */ /* 0x001fe400078e00ff */
[----:B-1----:R-:W-:-:S04]  /*0730*/  IMAD.MOV R11, RZ, RZ, -R3 ;  /* 0x000000ffff0b7224 */ /* 0x002fc800078e0a03 */
[----:B------:R-:W-:Y:S01]  /*0740*/  IMAD.MOV.U32 R4, RZ, RZ, R11 ;  /* 0x000000ffff047224 */ /* 0x000fe200078e000b */
[----:B------:R-:W-:-:S03]  /*0750*/  IABS R11, R10 ;  /* 0x0000000a000b7213 */ /* 0x000fc60000000000 */
[----:B------:R-:W-:Y:S02]  /*0760*/  IMAD R5, R4, R9, RZ ;  /* 0x0000000904057224 */ /* 0x000fe400078e02ff */
[----:B------:R-:W-:Y:S02]  /*0770*/  IMAD.MOV.U32 R4, RZ, RZ, R7 ;  /* 0x000000ffff047224 */ /* 0x000fe400078e0007 */
[----:B------:R-:W-:-:S04]  /*0780*/  IMAD.HI.U32 R3, R3, R5, R2 ;  /* 0x0000000503037227 */ /* 0x000fc800078e0002 */
[----:B------:R-:W-:Y:S01]  /*0790*/  IMAD.MOV R2, RZ, RZ, -R11 ;  /* 0x000000ffff027224 */ /* 0x000fe200078e0a0b */
[----:B------:R-:W-:Y:S01]  /*07a0*/  IABS R11, R38 ;  /* 0x00000026000b7213 */ /* 0x000fe20000000000 */
[----:B------:R-:W-:-:S03]  /*07b0*/  IMAD.HI.U32 R3, R3, R4, RZ ;  /* 0x0000000403037227 */ /* 0x000fc600078e00ff */
[----:B------:R-:W0:Y:S01]  /*07c0*/  I2F.RP R6, R11 ;  /* 0x0000000b00067306 */ /* 0x000e220000209400 */
[----:B------:R-:W-:Y:S01]  /*07d0*/  IMAD R4, R3, R2, R4 ;  /* 0x0000000203047224 */ /* 0x000fe200078e0204 */
[----:B------:R-:W-:-:S04]  /*07e0*/  IABS R2, R39 ;  /* 0x0000002700027213 */ /* 0x000fc80000000000 */
[----:B------:R-:W-:Y:S02]  /*07f0*/  ISETP.GT.U32.AND P1, PT, R9, R4, PT ;  /* 0x000000040900720c */ /* 0x000fe40003f24070 */
[----:B------:R-:W1:Y:S08]  /*0800*/  I2F.RP R7, R2 ;  /* 0x0000000200077306 */ /* 0x000e700000209400 */
[----:B0-----:R-:W0:Y:S03]  /*0810*/  MUFU.RCP R6, R6 ;  /* 0x0000000600067308 */ /* 0x001e260000001000 */
[----:B------:R-:W-:-:S02]  /*0820*/  @!P1 IMAD.IADD R4, R4, 0x1, -R9 ;  /* 0x0000000104049824 */ /* 0x000fc400078e0a09 */
[----:B------:R-:W-:Y:S01]  /*0830*/  @!P1 VIADD R3, R3, 0x1 ;  /* 0x0000000103039836 */ /* 0x000fe20000000000 */
[----:B------:R-:W-:Y:S02]  /*0840*/  ISETP.NE.AND P1, PT, R10, RZ, PT ;  /* 0x000000ff0a00720c */ /* 0x000fe40003f25270 */
[----:B------:R-:W-:Y:S01]  /*0850*/  ISETP.GE.U32.AND P0, PT, R4, R9, PT ;  /* 0x000000090400720c */ /* 0x000fe20003f06070 */
[----:B-1----:R-:W1:Y:S01]  /*0860*/  MUFU.RCP R7, R7 ;  /* 0x0000000700077308 */ /* 0x002e620000001000 */
[----:B------:R-:W-:-:S04]  /*0870*/  LOP3.LUT R4, R13, R10, RZ, 0x3c, !PT ;  /* 0x0000000a0d047212 */ /* 0x000fc800078e3cff */
[----:B------:R-:W-:Y:S01]  /*0880*/  ISETP.GE.AND P2, PT, R4, RZ, PT ;  /* 0x000000ff0400720c */ /* 0x000fe20003f46270 */
[----:B0-----:R-:W-:-:S06]  /*0890*/  VIADD R4, R6, 0xffffffe ;  /* 0x0ffffffe06047836 */ /* 0x001fcc0000000000 */
[----:B------:R-:W-:Y:S01]  /*08a0*/  @P0 VIADD R3, R3, 0x1 ;  /* 0x0000000103030836 */ /* 0x000fe20000000000 */
[----:B------:R0:W2:Y:S03]  /*08b0*/  F2I.FTZ.U32.TRUNC.NTZ R5, R4 ;  /* 0x0000000400057305 */ /* 0x0000a6000021f000 */
[----:B------:R-:W-:Y:S02]  /*08c0*/  IMAD.MOV.U32 R140, RZ, RZ, R3 ;  /* 0x000000ffff8c7224 */ /* 0x000fe400078e0003 */
[----:B-1----:R-:W-:Y:S02]  /*08d0*/  VIADD R6, R7, 0xffffffe ;  /* 0x0ffffffe07067836 */ /* 0x002fe40000000000 */
[----:B------:R-:W-:Y:S01]  /*08e0*/  @!P2 IMAD.MOV R140, RZ, RZ, -R140 ;  /* 0x000000ffff8ca224 */ /* 0x000fe200078e0a8c */
[----:B------:R-:W-:Y:S01]  /*08f0*/  @!P1 LOP3.LUT R140, RZ, R10, RZ, 0x33, !PT ;  /* 0x0000000aff8c9212 */ /* 0x000fe200078e33ff */
[----:B------:R-:W1:Y:S01]  /*0900*/  F2I.FTZ.U32.TRUNC.NTZ R7, R6 ;  /* 0x0000000600077305 */ /* 0x000e62000021f000 */
[----:B0-----:R-:W-:-:S03]  /*0910*/  IMAD.MOV.U32 R4, RZ, RZ, RZ ;  /* 0x000000ffff047224 */ /* 0x001fc600078e00ff */
[----:B------:R-:W-:Y:S02]  /*0920*/  IMAD.MOV R3, RZ, RZ, -R140 ;  /* 0x000000ffff037224 */ /* 0x000fe400078e0a8c */
[----:B--2---:R-:W-:Y:S02]  /*0930*/  IMAD.MOV R9, RZ, RZ, -R5 ;  /* 0x000000ffff097224 */ /* 0x004fe400078e0a05 */
[----:B------:R-:W-:Y:S02]  /*0940*/  IMAD R3, R10, R3, R13 ;  /* 0x000000030a037224 */ /* 0x000fe400078e020d */
[----:B------:R-:W-:Y:S02]  /*0950*/  IMAD.MOV.U32 R10, RZ, RZ, R9 ;  /* 0x000000ffff0a7224 */ /* 0x000fe400078e0009 */
[----:B------:R-:W-:Y:S02]  /*0960*/  IMAD.IADD R3, R8, 0x1, R3 ;  /* 0x0000000108037824 */ /* 0x000fe400078e0203 */
[----:B------:R-:W-:-:S02]  /*0970*/  IMAD R9, R10, R11, RZ ;  /* 0x0000000b0a097224 */ /* 0x000fc400078e02ff */
[----:B------:R-:W-:Y:S01]  /*0980*/  IMAD R142, R3, 0x80, R142 ;  /* 0x00000080038e7824 */ /* 0x000fe200078e028e */
[----:B------:R-:W-:Y:S01]  /*0990*/  SHF.R.U32.HI R3, RZ, 0x5, R0 ;  /* 0x00000005ff037819 */ /* 0x000fe20000011600 */
[----:B------:R-:W-:Y:S02]  /*09a0*/  IMAD.SHL.U32 R140, R140, 0x100, RZ ;  /* 0x000001008c8c7824 */ /* 0x000fe400078e00ff */
[----:B------:R-:W-:Y:S01]  /*09b0*/  IMAD.HI.U32 R4, R5, R9, R4 ;  /* 0x0000000905047227 */ /* 0x000fe200078e0004 */
[----:B------:R-:W-:Y:S02]  /*09c0*/  SGXT.U32 R3, R3, 0x3 ;  /* 0x000000030303781a */ /* 0x000fe40000000000 */
[----:B------:R-:W-:Y:S01]  /*09d0*/  IABS R98, R142 ;  /* 0x0000008e00627213 */ /* 0x000fe20000000000 */
[----:B-1----:R-:W-:Y:S01]  /*09e0*/  IMAD.MOV R5, RZ, RZ, -R7 ;  /* 0x000000ffff057224 */ /* 0x002fe200078e0a07 */
[----:B------:R-:W-:Y:S01]  /*09f0*/  LOP3.LUT R3, R140, R3, RZ, 0xfc, !PT ;  /* 0x000000038c037212 */ /* 0x000fe200078efcff */
[----:B------:R-:W-:Y:S01]  /*0a00*/  IMAD.MOV.U32 R6, RZ, RZ, RZ ;  /* 0x000000ffff067224 */ /* 0x000fe200078e00ff */
[----:B------:R-:W-:Y:S01]  /*0a10*/  ISETP.GE.AND P5, PT, R142, RZ, PT ;  /* 0x000000ff8e00720c */ /* 0x000fe20003fa6270 */
[----:B------:R-:W-:Y:S01]  /*0a20*/  IMAD.HI.U32 R4, R4, R98, RZ ;  /* 0x0000006204047227 */ /* 0x000fe200078e00ff */
[----:B------:R-:W-:-:S02]  /*0a30*/  LOP3.LUT R10, R3, 0x8, RZ, 0xfc, !PT ;  /* 0x00000008030a7812 */ /* 0x000fc400078efcff */
[----:B------:R-:W-:Y:S01]  /*0a40*/  LOP3.LUT R12, R3, 0x10, RZ, 0xfc, !PT ;  /* 0x00000010030c7812 */ /* 0x000fe200078efcff */
[----:B------:R-:W-:Y:S01]  /*0a50*/  IMAD R5, R5, R2, RZ ;  /* 0x0000000205057224 */ /* 0x000fe200078e02ff */
[----:B------:R-:W-:Y:S01]  /*0a60*/  IABS R8, R10 ;  /* 0x0000000a00087213 */ /* 0x000fe20000000000 */
[----:B------:R-:W-:Y:S01]  /*0a70*/  IMAD.MOV R4, RZ, RZ, -R4 ;  /* 0x000000ffff047224 */ /* 0x000fe200078e0a04 */
[----:B------:R-:W-:Y:S01]  /*0a80*/  IABS R9, R12 ;  /* 0x0000000c00097213 */ /* 0x000fe20000000000 */
[----:B------:R-:W-:Y:S01]  /*0a90*/  IMAD.HI.U32 R6, R7, R5, R6 ;  /* 0x0000000507067227 */ /* 0x000fe200078e0006 */
[----:B------:R-:W-:Y:S02]  /*0aa0*/  ISETP.GE.AND P6, PT, R10, RZ, PT ;  /* 0x000000ff0a00720c */ /* 0x000fe40003fc6270 */
[----:B------:R-:W-:Y:S01]  /*0ab0*/  LOP3.LUT R10, R3, 0x30, RZ, 0xfc, !PT ;  /* 0x00000030030a7812 */ /* 0x000fe200078efcff */
[----:B------:R-:W-:Y:S01]  /*0ac0*/  IMAD R98, R11, R4, R98 ;  /* 0x000000040b627224 */ /* 0x000fe200078e0262 */
[----:B------:R-:W-:Y:S01]  /*0ad0*/  ISETP.GE.AND P2, PT, R12, RZ, PT ;  /* 0x000000ff0c00720c */ /* 0x000fe20003f46270 */
[----:B------:R-:W-:Y:S01]  /*0ae0*/  IMAD.MOV.U32 R5, RZ, RZ, R8 ;  /* 0x000000ffff057224 */ /* 0x000fe200078e0008 */
[----:B------:R-:W-:-:S02]  /*0af0*/  LOP3.LUT R8, R3, 0x20, RZ, 0xfc, !PT ;  /* 0x0000002003087812 */ /* 0x000fc400078efcff */
[----:B------:R-:W-:Y:S01]  /*0b00*/  ISETP.GT.U32.AND P0, PT, R11, R98, PT ;  /* 0x000000620b00720c */ /* 0x000fe20003f04070 */
[----:B------:R-:W-:Y:S01]  /*0b10*/  IMAD.HI.U32 R4, R6, R5, RZ ;  /* 0x0000000506047227 */ /* 0x000fe200078e00ff */
[----:B------:R-:W-:Y:S02]  /*0b20*/  IABS R13, R8 ;  /* 0x00000008000d7213 */ /* 0x000fe40000000000 */
[----:B------:R-:W-:Y:S01]  /*0b30*/  ISETP.GE.AND P1, PT, R8, RZ, PT ;  /* 0x000000ff0800720c */ /* 0x000fe20003f26270 */
[----:B------:R-:W-:Y:S01]  /*0b40*/  IMAD.MOV R7, RZ, RZ, -R4 ;  /* 0x000000ffff077224 */ /* 0x000fe200078e0a04 */
[C---:B------:R-:W-:Y:S01]  /*0b50*/  LOP3.LUT R8, R3.reuse, 0x28, RZ, 0xfc, !PT ;  /* 0x0000002803087812 */ /* 0x040fe200078efcff */
[----:B------:R-:W-:Y:S01]  /*0b60*/  IMAD.HI.U32 R4, R6, R9, RZ ;  /* 0x0000000906047227 */ /* 0x000fe200078e00ff */
[C---:B------:R-:W-:Y:S02]  /*0b70*/  LOP3.LUT R12, R3.reuse, 0x40, RZ, 0xfc, !PT ;  /* 0x00000040030c7812 */ /* 0x040fe400078efcff */
[----:B------:R-:W-:Y:S01]  /*0b80*/  LOP3.LUT R14, R3, 0x50, RZ, 0xfc, !PT ;  /* 0x00000050030e7812 */ /* 0x000fe200078efcff */
[----:B------:R-:W-:Y:S01]  /*0b90*/  IMAD R5, R2, R7, R5 ;  /* 0x0000000702057224 */ /* 0x000fe200078e0205 */
[----:B------:R-:W-:Y:S01]  /*0ba0*/  SHF.R.U32.HI R7, RZ, 0x5, R0 ;  /* 0x00000005ff077819 */ /* 0x000fe20000011600 */
[----:B------:R-:W-:Y:S01]  /*0bb0*/  IMAD.MOV R4, RZ, RZ, -R4 ;  /* 0x000000ffff047224 */ /* 0x000fe200078e0a04 */
[----:B------:R-:W-:Y:S01]  /*0bc0*/  IABS R15, R12 ;  /* 0x0000000c000f7213 */ /* 0x000fe20000000000 */
[----:B------:R-:W-:Y:S01]  /*0bd0*/  @!P0 IMAD.IADD R98, R98, 0x1, -R11 ;  /* 0x0000000162628824 */ /* 0x000fe200078e0a0b */
[----:B------:R-:W-:Y:S01]  /*0be0*/  R2UR UR8, R7 ;  /* 0x00000000070872ca */ /* 0x000fe200000e0000 */
[C---:B------:R-:W-:Y:S01]  /*0bf0*/  IMAD R7, R2.reuse, R4, R9 ;  /* 0x0000000402077224 */ /* 0x040fe200078e0209 */
[----:B------:R-:W-:Y:S01]  /*0c00*/  ISETP.GT.U32.AND P4, PT, R2, R5, PT ;  /* 0x000000050200720c */ /* 0x000fe20003f84070 */
[----:B------:R-:W-:Y:S01]  /*0c10*/  IMAD.HI.U32 R4, R6, R13, RZ ;  /* 0x0000000d06047227 */ /* 0x000fe200078e00ff */
[----:B------:R-:W-:-:S02]  /*0c20*/  ISETP.GT.U32.AND P0, PT, R11, R98, PT ;  /* 0x000000620b00720c */ /* 0x000fc40003f04070 */
[C---:B------:R-:W-:Y:S01]  /*0c30*/  ISETP.GT.U32.AND P3, PT, R2.reuse, R7, PT ;  /* 0x000000070200720c */ /* 0x040fe20003f64070 */
[----:B------:R-:W-:Y:S01]  /*0c40*/  IMAD.MOV R4, RZ, RZ, -R4 ;  /* 0x000000ffff047224 */ /* 0x000fe200078e0a04 */
[C---:B------:R-:W-:Y:S02]  /*0c50*/  LOP3.LUT R16, R3.reuse, 0x60, RZ, 0xfc, !PT ;  /* 0x0000006003107812 */ /* 0x040fe400078efcff */
[----:B------:R-:W-:Y:S01]  /*0c60*/  LOP3.LUT R18, R3, 0x68, RZ, 0xfc, !PT ;  /* 0x0000006803127812 */ /* 0x000fe200078efcff */
[----:B------:R-:W-:Y:S01]  /*0c70*/  IMAD R9, R2, R4, R13 ;  /* 0x0000000402097224 */ /* 0x000fe200078e020d */
[----:B------:R-:W-:Y:S01]  /*0c80*/  IABS R13, R10 ;  /* 0x0000000a000d7213 */ /* 0x000fe20000000000 */
[----:B------:R-:W-:Y:S01]  /*0c90*/  USHF.L.U32 UR4, UR8, 0x15, URZ ;  /* 0x0000001508047899 */ /* 0x000fe200080006ff */
[----:B------:R-:W-:Y:S01]  /*0ca0*/  IABS R17, R16 ;  /* 0x0000001000117213 */ /* 0x000fe20000000000 */
[--C-:B------:R-:W-:Y:S01]  /*0cb0*/  @!P4 IMAD.IADD R5, R5, 0x1, -R2.reuse ;  /* 0x000000010505c824 */ /* 0x100fe200078e0a02 */
[----:B------:R-:W-:Y:S01]  /*0cc0*/  IABS R19, R18 ;  /* 0x0000001200137213 */ /* 0x000fe20000000000 */
[----:B------:R-:W-:Y:S01]  /*0cd0*/  @!P0 IMAD.IADD R98, R98, 0x1, -R11 ;  /* 0x0000000162628824 */ /* 0x000fe200078e0a0b */
[----:B------:R-:W-:Y:S01]  /*0ce0*/  ISETP.NE.AND P0, PT, R38, RZ, PT ;  /* 0x000000ff2600720c */ /* 0x000fe20003f05270 */
[----:B------:R-:W-:Y:S01]  /*0cf0*/  @!P3 IMAD.IADD R7, R7, 0x1, -R2 ;  /* 0x000000010707b824 */ /* 0x000fe200078e0a02 */
[C---:B------:R-:W-:Y:S01]  /*0d00*/  ISETP.GT.U32.AND P3, PT, R2.reuse, R9, PT ;  /* 0x000000090200720c */ /* 0x040fe20003f64070 */
[----:B------:R-:W-:Y:S01]  /*0d10*/  @!P5 IMAD.MOV R98, RZ, RZ, -R98 ;  /* 0x000000ffff62d224 */ /* 0x000fe200078e0a62 */
[C---:B------:R-:W-:Y:S01]  /*0d20*/  ISETP.GT.U32.AND P4, PT, R2.reuse, R5, PT ;  /* 0x000000050200720c */ /* 0x040fe20003f84070 */
[----:B------:R-:W-:Y:S01]  /*0d30*/  USHF.L.U32 UR5, UR8, 0x5, URZ ;  /* 0x0000000508057899 */ /* 0x000fe200080006ff */
[----:B------:R-:W-:Y:S01]  /*0d40*/  IABS R11, R8 ;  /* 0x00000008000b7213 */ /* 0x000fe20000000000 */
[----:B------:R-:W-:Y:S01]  /*0d50*/  ULOP3.LUT UR4, UR4, 0x600000, URZ, 0xc0, !UPT ;  /* 0x0060000004047892 */ /* 0x000fe2000f8ec0ff */
[----:B------:R-:W-:Y:S01]  /*0d60*/  ISETP.GT.U32.AND P5, PT, R2, R7, PT ;  /* 0x000000070200720c */ /* 0x000fe20003fa4070 */
[----:B------:R-:W-:Y:S01]  /*0d70*/  ULOP3.LUT UR5, UR5, 0x80, URZ, 0xc0, !UPT ;  /* 0x0000008005057892 */ /* 0x000fe2000f8ec0ff */
[C---:B------:R-:W-:Y:S01]  /*0d80*/  LOP3.LUT R22, R3.reuse, 0x88, RZ, 0xfc, !PT ;  /* 0x0000008803167812 */ /* 0x040fe200078efcff */
[----:B------:R-:W-:Y:S01]  /*0d90*/  IMAD.HI.U32 R4, R6, R11, RZ ;  /* 0x0000000b06047227 */ /* 0x000fe200078e00ff */
[----:B------:R-:W-:-:S02]  /*0da0*/  LOP3.LUT R30, R3, 0xc0, RZ, 0xfc, !PT ;  /* 0x000000c0031e7812 */ /* 0x000fc400078efcff */
[----:B------:R-:W-:Y:S01]  /*0db0*/  @!P0 LOP3.LUT R98, RZ, R38, RZ, 0x33, !PT ;  /* 0x00000026ff628212 */ /* 0x000fe200078e33ff */
[----:B------:R-:W-:Y:S01]  /*0dc0*/  @!P3 IMAD.IADD R9, R9, 0x1, -R2 ;  /* 0x000000010909b824 */ /* 0x000fe200078e0a02 */
[----:B------:R-:W-:Y:S01]  /*0dd0*/  ISETP.GE.AND P0, PT, R8, RZ, PT ;  /* 0x000000ff0800720c */ /* 0x000fe20003f06270 */
[----:B------:R-:W-:Y:S01]  /*0de0*/  IMAD.HI.U32 R8, R6, R13, RZ ;  /* 0x0000000d06087227 */ /* 0x000fe200078e00ff */
[----:B------:R-:W-:Y:S02]  /*0df0*/  IABS R33, R30 ;  /* 0x0000001e00217213 */ /* 0x000fe40000000000 */
[----:B------:R-:W-:Y:S01]  /*0e00*/  ISETP.GT.U32.AND P3, PT, R2, R9, PT ;  /* 0x000000090200720c */ /* 0x000fe20003f64070 */
[----:B------:R-:W-:Y:S01]  /*0e10*/  IMAD.MOV R8, RZ, RZ, -R8 ;  /* 0x000000ffff087224 */ /* 0x000fe200078e0a08 */
[----:B------:R-:W-:Y:S01]  /*0e20*/  LOP3.LUT R31, R3, 0xc8, RZ, 0xfc, !PT ;  /* 0x000000c8031f7812 */ /* 0x000fe200078efcff */
[----:B------:R-:W-:Y:S01]  /*0e30*/  @!P4 IMAD.IADD R5, R5, 0x1, -R2 ;  /* 0x000000010505c824 */ /* 0x000fe200078e0a02 */
[----:B------:R-:W-:Y:S01]  /*0e40*/  ISETP.GE.AND P4, PT, R10, RZ, PT ;  /* 0x000000ff0a00720c */ /* 0x000fe20003f86270 */
[----:B------:R-:W-:Y:S01]  /*0e50*/  IMAD.MOV R4, RZ, RZ, -R4 ;  /* 0x000000ffff047224 */ /* 0x000fe200078e0a04 */
[----:B------:R-:W-:Y:S01]  /*0e60*/  IABS R35, R31 ;  /* 0x0000001f00237213 */ /* 0x000fe20000000000 */
[C---:B------:R-:W-:Y:S01]  /*0e70*/  IMAD R13, R2.reuse, R8, R13 ;  /* 0x00000008020d7224 */ /* 0x040fe200078e020d */
[C---:B------:R-:W-:Y:S01]  /*0e80*/  LOP3.LUT R48, R3.reuse, 0xd0, RZ, 0xfc, !PT ;  /* 0x000000d003307812 */ /* 0x040fe200078efcff */
[C---:B------:R-:W-:Y:S01]  /*0e90*/  IMAD R11, R2.reuse, R4, R11 ;  /* 0x00000004020b7224 */ /* 0x040fe200078e020b */
[C---:B------:R-:W-:Y:S01]  /*0ea0*/  LOP3.LUT R53, R3.reuse, 0xe8, RZ, 0xfc, !PT ;  /* 0x000000e803357812 */ /* 0x040fe200078efcff */
[----:B------:R-:W-:Y:S01]  /*0eb0*/  IMAD.MOV.U32 R8, RZ, RZ, R5 ;  /* 0x000000ffff087224 */ /* 0x000fe200078e0005 */
[----:B------:R-:W-:Y:S01]  /*0ec0*/  LOP3.LUT R5, R3, 0x48, RZ, 0xfc, !PT ;  /* 0x0000004803057812 */ /* 0x000fe200078efcff */
[----:B------:R-:W-:Y:S01]  /*0ed0*/  @!P3 IMAD.IADD R9, R9, 0x1, -R2 ;  /* 0x000000010909b824 */ /* 0x000fe200078e0a02 */
[C---:B------:R-:W-:Y:S01]  /*0ee0*/  ISETP.GT.U32.AND P3, PT, R2.reuse, R13, PT ;  /* 0x0000000d0200720c */ /* 0x040fe20003f64070 */
[----:B------:R-:W-:Y:S01]  /*0ef0*/  @!P6 IMAD.MOV R8, RZ, RZ, -R8 ;  /* 0x000000ffff08e224 */ /* 0x000fe200078e0a08 */
[----:B------:R-:W-:Y:S01]  /*0f00*/  ISETP.GT.U32.AND P6, PT, R2, R11, PT ;  /* 0x0000000b0200720c */ /* 0x000fe20003fc4070 */
[----:B------:R-:W-:Y:S01]  /*0f10*/  @!P5 IMAD.IADD R7, R7, 0x1, -R2 ;  /* 0x000000010707d824 */ /* 0x000fe200078e0a02 */
[----:B------:R-:W-:Y:S01]  /*0f20*/  ISETP.GE.AND P5, PT, R12, RZ, PT ;  /* 0x000000ff0c00720c */ /* 0x000fe20003fa6270 */
[----:B------:R-:W-:Y:S01]  /*0f30*/  IMAD.HI.U32 R4, R6, R15, RZ ;  /* 0x0000000f06047227 */ /* 0x000fe200078e00ff */
[----:B------:R-:W-:-:S02]  /*0f40*/  IABS R37, R48 ;  /* 0x0000003000257213 */ /* 0x000fc40000000000 */
[----:B------:R-:W-:Y:S01]  /*0f50*/  IABS R45, R53 ;  /* 0x00000035002d7213 */ /* 0x000fe20000000000 */
[----:B------:R-:W-:Y:S01]  /*0f60*/  IMAD.MOV.U32 R10, RZ, RZ, R7 ;  /* 0x000000ffff0a7224 */ /* 0x000fe200078e0007 */
[----:B------:R-:W-:Y:S01]  /*0f70*/  IABS R7, R5 ;  /* 0x0000000500077213 */ /* 0x000fe20000000000 */
[----:B------:R-:W-:Y:S01]  /*0f80*/  IMAD.MOV R4, RZ, RZ, -R4 ;  /* 0x000000ffff047224 */ /* 0x000fe200078e0a04 */
[----:B------:R-:W-:Y:S01]  /*0f90*/  LOP3.LUT R52, R3, 0xe0, RZ, 0xfc, !PT ;  /* 0x000000e003347812 */ /* 0x000fe200078efcff */
[----:B------:R-:W-:Y:S01]  /*0fa0*/  @!P2 IMAD.MOV R10, RZ, RZ, -R10 ;  /* 0x000000ffff0aa224 */ /* 0x000fe200078e0a0a */
[----:B------:R-:W-:Y:S01]  /*0fb0*/  ISETP.GE.AND P2, PT, R5, RZ, PT ;  /* 0x000000ff0500720c */ /* 0x000fe20003f46270 */
[--C-:B------:R-:W-:Y:S01]  /*0fc0*/  @!P6 IMAD.IADD R11, R11, 0x1, -R2.reuse ;  /* 0x000000010b0be824 */ /* 0x100fe200078e0a02 */
[----:B------:R-:W-:Y:S01]  /*0fd0*/  IABS R43, R52 ;  /* 0x00000034002b7213 */ /* 0x000fe20000000000 */
[C---:B------:R-:W-:Y:S01]  /*0fe0*/  IMAD R5, R2.reuse, R4, R15 ;  /* 0x0000000402057224 */ /* 0x040fe200078e020f */
[----:B------:R-:W-:Y:S01]  /*0ff0*/  IABS R15, R14 ;  /* 0x0000000e000f7213 */ /* 0x000fe20000000000 */
[----:B------:R-:W-:Y:S01]  /*1000*/  @!P3 IMAD.IADD R13, R13, 0x1, -R2 ;  /* 0x000000010d0db824 */ /* 0x000fe200078e0a02 */
[----:B------:R-:W-:Y:S01]  /*1010*/  ISETP.GT.U32.AND P3, PT, R2, R11, PT ;  /* 0x0000000b0200720c */ /* 0x000fe20003f64070 */
[----:B------:R-:W-:Y:S01]  /*1020*/  IMAD.HI.U32 R4, R6, R7, RZ ;  /* 0x0000000706047227 */ /* 0x000fe200078e00ff */
[----:B------:R-:W-:-:S02]  /*1030*/  ISETP.GT.U32.AND P6, PT, R2, R5, PT ;  /* 0x000000050200720c */ /* 0x000fc40003fc4070 */
[----:B------:R-:W-:Y:S01]  /*1040*/  LOP3.LUT R32, R3, 0xf0, RZ, 0xfc, !PT ;  /* 0x000000f003207812 */ /* 0x000fe200078efcff */
[----:B------:R-:W-:Y:S02]  /*1050*/  IMAD.MOV R12, RZ, RZ, -R4 ;  /* 0x000000ffff0c7224 */ /* 0x000fe400078e0a04 */
[----:B------:R-:W-:Y:S01]  /*1060*/  IMAD.HI.U32 R4, R6, R15, RZ ;  /* 0x0000000f06047227 */ /* 0x000fe200078e00ff */
[----:B------:R-:W-:-:S03]  /*1070*/  IABS R47, R32 ;  /* 0x00000020002f7213 */ /* 0x000fc60000000000 */
[----:B------:R-:W-:Y:S02]  /*1080*/  IMAD.MOV R4, RZ, RZ, -R4 ;  /* 0x000000ffff047224 */ /* 0x000fe400078e0a04 */
[--C-:B------:R-:W-:Y:S02]  /*1090*/  @!P3 IMAD.IADD R11, R11, 0x1, -R2.reuse ;  /* 0x000000010b0bb824 */ /* 0x100fe400078e0a02 */
[C---:B------:R-:W-:Y:S02]  /*10a0*/  IMAD R15, R2.reuse, R4, R15 ;  /* 0x00000004020f7224 */ /* 0x040fe400078e020f */
[----:B------:R-:W-:Y:S01]  /*10b0*/  @!P6 IMAD.IADD R5, R5, 0x1, -R2 ;  /* 0x000000010505e824 */ /* 0x000fe200078e0a02 */
[C---:B------:R-:W-:Y:S01]  /*10c0*/  ISETP.GT.U32.AND P6, PT, R2.reuse, R13, PT ;  /* 0x0000000d0200720c */ /* 0x040fe20003fc4070 */
[----:B------:R-:W-:Y:S01]  /*10d0*/  @!P0 IMAD.MOV R11, RZ, RZ, -R11 ;  /* 0x000000ffff0b8224 */ /* 0x000fe200078e0a0b */
[C---:B------:R-:W-:Y:S01]  /*10e0*/  ISETP.GT.U32.AND P0, PT, R2.reuse, R15, PT ;  /* 0x0000000f0200720c */ /* 0x040fe20003f04070 */
[----:B------:R-:W-:-:S02]  /*10f0*/  IMAD R7, R2, R12, R7 ;  /* 0x0000000c02077224 */ /* 0x000fc400078e0207 */
[----:B------:R-:W-:-:S03]  /*1100*/  IMAD.HI.U32 R12, R6, R17, RZ ;  /* 0x00000011060c7227 */ /* 0x000fc600078e00ff */
[C---:B------:R-:W-:Y:S01]  /*1110*/  ISETP.GT.U32.AND P3, PT, R2.reuse, R7, PT ;  /* 0x000000070200720c */ /* 0x040fe20003f64070 */
[----:B------:R-:W-:Y:S02]  /*1120*/  IMAD.MOV R12, RZ, RZ, -R12 ;  /* 0x000000ffff0c7224 */ /* 0x000fe400078e0a0c */
[----:B------:R-:W-:Y:S01]  /*1130*/  @!P1 IMAD.MOV R9, RZ, RZ, -R9 ;  /* 0x000000ffff099224 */ /* 0x000fe200078e0a09 */
[C---:B------:R-:W-:Y:S01]  /*1140*/  ISETP.GT.U32.AND P1, PT, R2.reuse, R5, PT ;  /* 0x000000050200720c */ /* 0x040fe20003f24070 */
[----:B------:R-:W-:Y:S01]  /*1150*/  IMAD R17, R2, R12, R17 ;  /* 0x0000000c02117224 */ /* 0x000fe200078e0211 */
[----:B------:R-:W-:Y:S01]  /*1160*/  LOP3.LUT R12, R3, 0x70, RZ, 0xfc, !PT ;  /* 0x00000070030c7812 */ /* 0x000fe200078efcff */
[----:B------:R-:W-:-:S03]  /*1170*/  IMAD.HI.U32 R4, R6, R19, RZ ;  /* 0x0000001306047227 */ /* 0x000fc600078e00ff */
[----:B------:R-:W-:Y:S01]  /*1180*/  IABS R21, R12 ;  /* 0x0000000c00157213 */ /* 0x000fe20000000000 */
[--C-:B------:R-:W-:Y:S01]  /*1190*/  @!P6 IMAD.IADD R13, R13, 0x1, -R2.reuse ;  /* 0x000000010d0de824 */ /* 0x100fe200078e0a02 */
[C---:B------:R-:W-:Y:S01]  /*11a0*/  ISETP.GT.U32.AND P6, PT, R2.reuse, R17, PT ;  /* 0x000000110200720c */ /* 0x040fe20003fc4070 */
[----:B------:R-:W-:Y:S02]  /*11b0*/  @!P0 IMAD.IADD R15, R15, 0x1, -R2 ;  /* 0x000000010f0f8824 */ /* 0x000fe400078e0a02 */
[----:B------:R-:W-:Y:S02]  /*11c0*/  IMAD.MOV R4, RZ, RZ, -R4 ;  /* 0x000000ffff047224 */ /* 0x000fe400078e0a04 */
[----:B------:R-:W-:Y:S01]  /*11d0*/  @!P4 IMAD.MOV R13, RZ, RZ, -R13 ;  /* 0x000000ffff0dc224 */ /* 0x000fe200078e0a0d */
[C---:B------:R-:W-:Y:S01]  /*11e0*/  ISETP.GT.U32.AND P4, PT, R2.reuse, R15, PT ;  /* 0x0000000f0200720c */ /* 0x040fe20003f84070 */
[----:B------:R-:W-:Y:S02]  /*11f0*/  IMAD R19, R2, R4, R19 ;  /* 0x0000000402137224 */ /* 0x000fe400078e0213 */
[----:B------:R-:W-:-:S04]  /*1200*/  IMAD.HI.U32 R4, R6, R21, RZ ;  /* 0x0000001506047227 */ /* 0x000fc800078e00ff */
[----:B------:R-:W-:Y:S01]  /*1210*/  @!P1 IMAD.IADD R5, R5, 0x1, -R2 ;  /* 0x0000000105059824 */ /* 0x000fe200078e0a02 */
[----:B------:R-:W-:Y:S01]  /*1220*/  ISETP.GE.AND P1, PT, R14, RZ, PT ;  /* 0x000000ff0e00720c */ /* 0x000fe20003f26270 */
[----:B------:R-:W-:Y:S01]  /*1230*/  IMAD.MOV R4, RZ, RZ, -R4 ;  /* 0x000000ffff047224 */ /* 0x000fe200078e0a04 */
[----:B------:R-:W-:Y:S01]  /*1240*/  LOP3.LUT R14, R3, 0x80, RZ, 0xfc, !PT ;  /* 0x00000080030e7812 */ /* 0x000fe200078efcff */
[--C-:B------:R-:W-:Y:S01]  /*1250*/  @!P3 IMAD.IADD R7, R7, 0x1, -R2.reuse ;  /* 0x000000010707b824 */ /* 0x100fe200078e0a02 */
[----:B------:R-:W-:Y:S01]  /*1260*/  ISETP.GE.AND P3, PT, R16, RZ, PT ;  /* 0x000000ff1000720c */ /* 0x000fe20003f66270 */
[----:B------:R-:W-:Y:S01]  /*1270*/  IMAD.MOV.U32 R16, RZ, RZ, R5 ;  /* 0x000000ffff107224 */ /* 0x000fe200078e0005 */
[----:B------:R-:W-:Y:S01]  /*1280*/  IABS R23, R14 ;  /* 0x0000000e00177213 */ /* 0x000fe20000000000 */
[C---:B------:R-:W-:Y:S01]  /*1290*/  IMAD R5, R2.reuse, R4, R21 ;  /* 0x0000000402057224 */ /* 0x040fe200078e0215 */
[C---:B------:R-:W-:Y:S01]  /*12a0*/  ISETP.GT.U32.AND P0, PT, R2.reuse, R7, PT ;  /* 0x000000070200720c */ /* 0x040fe20003f04070 */
[--C-:B------:R-:W-:Y:S01]  /*12b0*/  @!P4 IMAD.IADD R15, R15, 0x1, -R2.reuse ;  /* 0x000000010f0fc824 */ /* 0x100fe200078e0a02 */
[----:B------:R-:W-:Y:S01]  /*12c0*/  IABS R21, R22 ;  /* 0x0000001600157213 */ /* 0x000fe20000000000 */
[----:B------:R-:W-:Y:S01]  /*12d0*/  @!P6 IMAD.IADD R17, R17, 0x1, -R2 ;  /* 0x000000011111e824 */ /* 0x000fe200078e0a02 */
[----:B------:R-:W-:Y:S01]  /*12e0*/  ISETP.GT.U32.AND P4, PT, R2, R5, PT ;  /* 0x000000050200720c */ /* 0x000fe20003f84070 */
[----:B------:R-:W-:-:S02]  /*12f0*/  @!P1 IMAD.MOV R15, RZ, RZ, -R15 ;  /* 0x000000ffff0f9224 */ /* 0x000fc400078e0a0f */
[----:B------:R-:W-:Y:S01]  /*1300*/  IMAD.HI.U32 R4, R6, R23, RZ ;  /* 0x0000001706047227 */ /* 0x000fe200078e00ff */
[----:B------:R-:W-:-:S03]  /*1310*/  ISETP.GT.U32.AND P6, PT, R2, R17, PT ;  /* 0x000000110200720c */ /* 0x000fc60003fc4070 */
[----:B------:R-:W-:Y:S02]  /*1320*/  IMAD.MOV R4, RZ, RZ, -R4 ;  /* 0x000000ffff047224 */ /* 0x000fe400078e0a04 */
[----:B------:R-:W-:Y:S01]  /*1330*/  @!P0 IMAD.IADD R7, R7, 0x1, -R2 ;  /* 0x0000000107078824 */ /* 0x000fe200078e0a02 */
[----:B------:R-:W-:Y:S01]  /*1340*/  ISETP.GE.AND P0, PT, R18, RZ, PT ;  /* 0x000000ff1200720c */ /* 0x000fe20003f06270 */
[----:B------:R-:W-:Y:S01]  /*1350*/  @!P5 IMAD.MOV R16, RZ, RZ, -R16 ;  /* 0x000000ffff10d224 */ /* 0x000fe200078e0a10 */
[----:B------:R-:W-:Y:S01]  /*1360*/  ISETP.GT.U32.AND P5, PT, R2, R19, PT ;  /* 0x000000130200720c */ /* 0x000fe20003fa4070 */
[--C-:B------:R-:W-:Y:S01]  /*1370*/  @!P4 IMAD.IADD R5, R5, 0x1, -R2.reuse ;  /* 0x000000010505c824 */ /* 0x100fe200078e0a02 */
[----:B------:R-:W-:Y:S01]  /*1380*/  ISETP.GE.AND P4, PT, R22, RZ, PT ;  /* 0x000000ff1600720c */ /* 0x000fe20003f86270 */
[----:B------:R-:W-:Y:S02]  /*1390*/  IMAD.MOV.U32 R18, RZ, RZ, R7 ;  /* 0x000000ffff127224 */ /* 0x000fe400078e0007 */
[----:B------:R-:W-:Y:S01]  /*13a0*/  @!P6 IMAD.IADD R17, R17, 0x1, -R2 ;  /* 0x000000011111e824 */ /* 0x000fe200078e0a02 */
[C---:B------:R-:W-:Y:S01]  /*13b0*/  ISETP.GT.U32.AND P1, PT, R2.reuse, R5, PT ;  /* 0x000000050200720c */ /* 0x040fe20003f24070 */
[----:B------:R-:W-:Y:S01]  /*13c0*/  IMAD R7, R2, R4, R23 ;  /* 0x0000000402077224 */ /* 0x000fe200078e0217 */
[----:B------:R-:W-:Y:S01]  /*13d0*/  ISETP.GE.AND P6, PT, R12, RZ, PT ;  /* 0x000000ff0c00720c */ /* 0x000fe20003fc6270 */
[----:B------:R-:W-:Y:S01]  /*13e0*/  IMAD.HI.U32 R4, R6, R21, RZ ;  /* 0x0000001506047227 */ /* 0x000fe200078e00ff */
[----:B------:R-:W-:-:S02]  /*13f0*/  LOP3.LUT R12, R3, 0x90, RZ, 0xfc, !PT ;  /* 0x00000090030c7812 */ /* 0x000fc400078efcff */
[C---:B------:R-:W-:Y:S01]  /*1400*/  LOP3.LUT R23, R3.reuse, 0xb0, RZ, 0xfc, !PT ;  /* 0x000000b003177812 */ /* 0x040fe200078efcff */
[----:B------:R-:W-:Y:S02]  /*1410*/  IMAD.MOV R4, RZ, RZ, -R4 ;  /* 0x000000ffff047224 */ /* 0x000fe400078e0a04 */
[----:B------:R-:W-:Y:S01]  /*1420*/  IMAD.MOV.U32 R20, RZ, RZ, R17 ;  /* 0x000000ffff147224 */ /* 0x000fe200078e0011 */
[----:B------:R-:W-:Y:S01]  /*1430*/  IABS R29, R23 ;  /* 0x00000017001d7213 */ /* 0x000fe20000000000 */
[----:B------:R-:W-:Y:S01]  /*1440*/  IMAD R17, R2, R4, R21 ;  /* 0x0000000402117224 */ /* 0x000fe200078e0215 */
[----:B------:R-:W-:Y:S01]  /*1450*/  LOP3.LUT R4, R3, 0xa0, RZ, 0xfc, !PT ;  /* 0x000000a003047812 */ /* 0x000fe200078efcff */
[----:B------:R-:W-:Y:S01]  /*1460*/  @!P1 IMAD.IADD R5, R5, 0x1, -R2 ;  /* 0x0000000105059824 */ /* 0x000fe200078e0a02 */
[----:B------:R-:W-:Y:S01]  /*1470*/  IABS R21, R12 ;  /* 0x0000000c00157213 */ /* 0x000fe20000000000 */
[----:B------:R-:W-:Y:S01]  /*1480*/  @!P3 IMAD.MOV R20, RZ, RZ, -R20 ;  /* 0x000000ffff14b224 */ /* 0x000fe200078e0a14 */
[----:B------:R-:W-:Y:S01]  /*1490*/  ISETP.GE.AND P1, PT, R4, RZ, PT ;  /* 0x000000ff0400720c */ /* 0x000fe20003f26270 */
[----:B------:R-:W-:Y:S01]  /*14a0*/  IMAD.MOV.U32 R22, RZ, RZ, R5 ;  /* 0x000000ffff167224 */ /* 0x000fe200078e0005 */
[----:B------:R-:W-:Y:S01]  /*14b0*/  IABS R25, R4 ;  /* 0x0000000400197213 */ /* 0x000fe20000000000 */
[----:B------:R-:W-:Y:S01]  /*14c0*/  IMAD.HI.U32 R4, R6, R21, RZ ;  /* 0x0000001506047227 */ /* 0x000fe200078e00ff */
[----:B------:R-:W-:-:S03]  /*14d0*/  ISETP.GT.U32.AND P3, PT, R2, R7, PT ;  /* 0x000000070200720c */ /* 0x000fc60003f64070 */
[----:B------:R-:W-:Y:S01]  /*14e0*/  @!P6 IMAD.MOV R22, RZ, RZ, -R22 ;  /* 0x000000ffff16e224 */ /* 0x000fe200078e0a16 */
[----:B------:R-:W-:Y:S01]  /*14f0*/  ISETP.GT.U32.AND P6, PT, R2, R17, PT ;  /* 0x000000110200720c */ /* 0x000fe20003fc4070 */
[----:B------:R-:W-:Y:S02]  /*1500*/  IMAD.MOV R4, RZ, RZ, -R4 ;  /* 0x000000ffff047224 */ /* 0x000fe400078e0a04 */
[----:B------:R-:W-:Y:S01]  /*1510*/  @!P5 IMAD.IADD R19, R19, 0x1, -R2 ;  /* 0x000000011313d824 */ /* 0x000fe200078e0a02 */
[----:B------:R-:W-:Y:S01]  /*1520*/  ISETP.GE.AND P5, PT, R14, RZ, PT ;  /* 0x000000ff0e00720c */ /* 0x000fe20003fa6270 */
[----:B------:R-:W-:Y:S02]  /*1530*/  IMAD R5, R2, R4, R21 ;  /* 0x0000000402057224 */ /* 0x000fe400078e0215 */
[----:B------:R-:W-:-:S04]  /*1540*/  IMAD.HI.U32 R4, R6, R25, RZ ;  /* 0x0000001906047227 */ /* 0x000fc800078e00ff */
[----:B------:R-:W-:Y:S02]  /*1550*/  IMAD.MOV R21, RZ, RZ, -R4 ;  /* 0x000000ffff157224 */ /* 0x000fe400078e0a04 */
[--C-:B------:R-:W-:Y:S02]  /*1560*/  @!P6 IMAD.IADD R17, R17, 0x1, -R2.reuse ;  /* 0x000000011111e824 */ /* 0x100fe400078e0a02 */
[----:B------:R-:W-:Y:S02]  /*1570*/  @!P3 IMAD.IADD R7, R7, 0x1, -R2 ;  /* 0x000000010707b824 */ /* 0x000fe400078e0a02 */
[C---:B------:R-:W-:Y:S01]  /*1580*/  IMAD R25, R2.reuse, R21, R25 ;  /* 0x0000001502197224 */ /* 0x040fe200078e0219 */
[----:B------:R-:W-:Y:S01]  /*1590*/  ISETP.GT.U32.AND P6, PT, R2, R17, PT ;  /* 0x000000110200720c */ /* 0x000fe20003fc4070 */
[----:B------:R-:W-:Y:S01]  /*15a0*/  IMAD.HI.U32 R14, R6, R29, RZ ;  /* 0x0000001d060e7227 */ /* 0x000fe200078e00ff */
[----:B------:R-:W-:Y:S02]  /*15b0*/  ISETP.GT.U32.AND P3, PT, R2, R7, PT ;  /* 0x000000070200720c */ /* 0x000fe40003f64070 */
[----:B------:R-:W-:Y:S01]  /*15c0*/  IABS R21, R3 ;  /* 0x0000000300157213 */ /* 0x000fe20000000000 */
[----:B------:R-:W-:-:S02]  /*15d0*/  IMAD.MOV R14, RZ, RZ, -R14 ;  /* 0x000000ffff0e7224 */ /* 0x000fc400078e0a0e */
[----:B------:R-:W-:-:S04]  /*15e0*/  IMAD.HI.U32 R4, R6, R33, RZ ;  /* 0x0000002106047227 */ /* 0x000fc800078e00ff */
[----:B------:R-:W-:Y:S01]  /*15f0*/  @!P2 IMAD.MOV R18, RZ, RZ, -R18 ;  /* 0x000000ffff12a224 */ /* 0x000fe200078e0a12 */
[C---:B------:R-:W-:Y:S01]  /*1600*/  ISETP.GT.U32.AND P2, PT, R2.reuse, R19, PT ;  /* 0x000000130200720c */ /* 0x040fe20003f44070 */
[----:B------:R-:W-:Y:S01]  /*1610*/  @!P6 IMAD.IADD R17, R17, 0x1, -R2 ;  /* 0x000000011111e824 */ /* 0x000fe200078e0a02 */
[C---:B------:R-:W-:Y:S01]  /*1620*/  ISETP.GT.U32.AND P6, PT, R2.reuse, R25, PT ;  /* 0x000000190200720c */ /* 0x040fe20003fc4070 */
[C---:B------:R-:W-:Y:S02]  /*1630*/  IMAD R29, R2.reuse, R14, R29 ;  /* 0x0000000e021d7224 */ /* 0x040fe400078e021d */
[----:B------:R-:W-:Y:S02]  /*1640*/  IMAD.MOV R4, RZ, RZ, -R4 ;  /* 0x000000ffff047224 */ /* 0x000fe400078e0a04 */
[----:B------:R-:W-:Y:S01]  /*1650*/  @!P3 IMAD.IADD R7, R7, 0x1, -R2 ;  /* 0x000000010707b824 */ /* 0x000fe200078e0a02 */
[C---:B------:R-:W-:Y:S01]  /*1660*/  ISETP.GT.U32.AND P3, PT, R2.reuse, R5, PT ;  /* 0x000000050200720c */ /* 0x040fe20003f64070 */
[----:B------:R-:W-:-:S02]  /*1670*/  IMAD R33, R2, R4, R33 ;  /* 0x0000000402217224 */ /* 0x000fc400078e0221 */
[----:B------:R-:W-:-:S04]  /*1680*/  IMAD.HI.U32 R4, R6, R35, RZ ;  /* 0x0000002306047227 */ /* 0x000fc800078e00ff */
[----:B------:R-:W-:Y:S01]  /*1690*/  @!P6 IMAD.IADD R25, R25, 0x1, -R2 ;  /* 0x000000011919e824 */ /* 0x000fe200078e0a02 */
[----:B------:R-:W-:Y:S01]  /*16a0*/  ISETP.GT.U32.AND P6, PT, R2, R29, PT ;  /* 0x0000001d0200720c */ /* 0x000fe20003fc4070 */
[----:B------:R-:W-:Y:S02]  /*16b0*/  IMAD.MOV R4, RZ, RZ, -R4 ;  /* 0x000000ffff047224 */ /* 0x000fe400078e0a04 */
[--C-:B------:R-:W-:Y:S01]  /*16c0*/  @!P2 IMAD.IADD R19, R19, 0x1, -R2.reuse ;  /* 0x000000011313a824 */ /* 0x100fe200078e0a02 */
[----:B------:R-:W-:Y:S01]  /*16d0*/  ISETP.GE.AND P2, PT, R12, RZ, PT ;  /* 0x000000ff0c00720c */ /* 0x000fe20003f46270 */
[----:B------:R-:W-:Y:S01]  /*16e0*/  IMAD R35, R2, R4, R35 ;  /* 0x0000000402237224 */ /* 0x000fe200078e0223 */
[----:B------:R-:W-:Y:S01]  /*16f0*/  LOP3.LUT R12, R3, 0xa8, RZ, 0xfc, !PT ;  /* 0x000000a8030c7812 */ /* 0x000fe200078efcff */
[----:B------:R-:W-:Y:S02]  /*1700*/  @!P3 IMAD.IADD R5, R5, 0x1, -R2 ;  /* 0x000000010505b824 */ /* 0x000fe400078e0a02 */
[----:B------:R-:W-:Y:S01]  /*1710*/  @!P0 IMAD.MOV R19, RZ, RZ, -R19 ;  /* 0x000000ffff138224 */ /* 0x000fe200078e0a13 */
[----:B------:R-:W-:Y:S01]  /*1720*/  IABS R27, R12 ;  /* 0x0000000c001b7213 */ /* 0x000fe20000000000 */
[----:B------:R-:W-:Y:S01]  /*1730*/  IMAD.HI.U32 R4, R6, R21, RZ ;  /* 0x0000001506047227 */ /* 0x000fe200078e00ff */
[----:B------:R-:W-:-:S02]  /*1740*/  ISETP.GE.AND P0, PT, R12, RZ, PT ;  /* 0x000000ff0c00720c */ /* 0x000fc40003f06270 */
[C---:B------:R-:W-:Y:S01]  /*1750*/  ISETP.GT.U32.AND P3, PT, R2.reuse, R5, PT ;  /* 0x000000050200720c */ /* 0x040fe20003f64070 */
[----:B------:R-:W-:Y:S01]  /*1760*/  @!P6 IMAD.IADD R29, R29, 0x1, -R2 ;  /* 0x000000011d1de824 */ /* 0x000fe200078e0a02 */
[----:B------:R-:W-:Y:S01]  /*1770*/  ISETP.GT.U32.AND P6, PT, R2, R35, PT ;  /* 0x000000230200720c */ /* 0x000fe20003fc4070 */
[----:B------:R-:W-:-:S04]  /*1780*/  IMAD.HI.U32 R12, R6, R27, RZ ;  /* 0x0000001b060c7227 */ /* 0x000fc800078e00ff */
[----:B------:R-:W-:Y:S02]  /*1790*/  IMAD.MOV R12, RZ, RZ, -R12 ;  /* 0x000000ffff0c7224 */ /* 0x000fe400078e0a0c */
[----:B------:R-:W-:Y:S02]  /*17a0*/  IMAD.MOV.U32 R24, RZ, RZ, R7 ;  /* 0x000000ffff187224 */ /* 0x000fe400078e0007 */
[----:B------:R-:W-:Y:S02]  /*17b0*/  IMAD R27, R2, R12, R27 ;  /* 0x0000000c021b7224 */ /* 0x000fe400078e021b */
[----:B------:R-:W-:-:S04]  /*17c0*/  IMAD.HI.U32 R12, R6, R37, RZ ;  /* 0x00000025060c7227 */ /* 0x000fc800078e00ff */
[--C-:B------:R-:W-:Y:S02]  /*17d0*/  @!P6 IMAD.IADD R35, R35, 0x1, -R2.reuse ;  /* 0x000000012323e824 */ /* 0x100fe400078e0a02 */
[----:B------:R-:W-:Y:S01]  /*17e0*/  @!P3 IMAD.IADD R5, R5, 0x1, -R2 ;  /* 0x000000010505b824 */ /* 0x000fe200078e0a02 */
[C---:B------:R-:W-:Y:S01]  /*17f0*/  ISETP.GT.U32.AND P3, PT, R2.reuse, R27, PT ;  /* 0x0000001b0200720c */ /* 0x040fe20003f64070 */
[----:B------:R-:W-:Y:S01]  /*1800*/  IMAD.MOV R12, RZ, RZ, -R12 ;  /* 0x000000ffff0c7224 */ /* 0x000fe200078e0a0c */
[----:B------:R-:W-:Y:S01]  /*1810*/  ISETP.GT.U32.AND P6, PT, R2, R35, PT ;  /* 0x000000230200720c */ /* 0x000fe20003fc4070 */
[----:B------:R-:W-:Y:S02]  /*1820*/  IMAD.MOV.U32 R28, RZ, RZ, R5 ;  /* 0x000000ffff1c7224 */ /* 0x000fe400078e0005 */
[----:B------:R-:W-:-:S04]  /*1830*/  IMAD.HI.U32 R5, R6, R45, RZ ;  /* 0x0000002d06057227 */ /* 0x000fc800078e00ff */
[----:B------:R-:W-:Y:S02]  /*1840*/  IMAD.MOV R7, RZ, RZ, -R4 ;  /* 0x000000ffff077224 */ /* 0x000fe400078e0a04 */
[C---:B------:R-:W-:Y:S02]  /*1850*/  IMAD R37, R2.reuse, R12, R37 ;  /* 0x0000000c02257224 */ /* 0x040fe400078e0225 */
[----:B------:R-:W-:Y:S01]  /*1860*/  @!P5 IMAD.MOV R24, RZ, RZ, -R24 ;  /* 0x000000ffff18d224 */ /* 0x000fe200078e0a18 */
[C---:B------:R-:W-:Y:S01]  /*1870*/  ISETP.GT.U32.AND P5, PT, R2.reuse, R25, PT ;  /* 0x000000190200720c */ /* 0x040fe20003fa4070 */
[----:B------:R-:W-:Y:S02]  /*1880*/  IMAD.MOV R12, RZ, RZ, -R5 ;  /* 0x000000ffff0c7224 */ /* 0x000fe400078e0a05 */
[C---:B------:R-:W-:Y:S02]  /*1890*/  IMAD R5, R2.reuse, R7, R21 ;  /* 0x0000000702057224 */ /* 0x040fe400078e0215 */
[--C-:B------:R-:W-:Y:S01]  /*18a0*/  @!P3 IMAD.IADD R27, R27, 0x1, -R2.reuse ;  /* 0x000000011b1bb824 */ /* 0x100fe200078e0a02 */
[C---:B------:R-:W-:Y:S01]  /*18b0*/  ISETP.GT.U32.AND P3, PT, R2.reuse, R33, PT ;  /* 0x000000210200720c */ /* 0x040fe20003f64070 */
[----:B------:R-:W-:Y:S01]  /*18c0*/  @!P6 IMAD.IADD R35, R35, 0x1, -R2 ;  /* 0x000000012323e824 */ /* 0x000fe200078e0a02 */
[----:B------:R-:W-:Y:S01]  /*18d0*/  ISETP.GT.U32.AND P6, PT, R2, R5, PT ;  /* 0x000000050200720c */ /* 0x000fe20003fc4070 */
[----:B------:R-:W-:-:S04]  /*18e0*/  IMAD.HI.U32 R4, R6, R43, RZ ;  /* 0x0000002b06047227 */ /* 0x000fc800078e00ff */
[----:B------:R-:W-:Y:S01]  /*18f0*/  @!P5 IMAD.IADD R25, R25, 0x1, -R2 ;  /* 0x000000011919d824 */ /* 0x000fe200078e0a02 */
[C---:B------:R-:W-:Y:S01]  /*1900*/  ISETP.GT.U32.AND P5, PT, R2.reuse, R37, PT ;  /* 0x000000250200720c */ /* 0x040fe20003fa4070 */
[----:B------:R-:W-:Y:S02]  /*1910*/  IMAD.MOV R4, RZ, RZ, -R4 ;  /* 0x000000ffff047224 */ /* 0x000fe400078e0a04 */
[----:B------:R-:W-:Y:S01]  /*1920*/  @!P2 IMAD.MOV R28, RZ, RZ, -R28 ;  /* 0x000000ffff1ca224 */ /* 0x000fe200078e0a1c */
[C---:B------:R-:W-:Y:S01]  /*1930*/  ISETP.GT.U32.AND P2, PT, R2.reuse, R29, PT ;  /* 0x0000001d0200720c */ /* 0x040fe20003f44070 */
[--C-:B------:R-:W-:Y:S02]  /*1940*/  @!P3 IMAD.IADD R33, R33, 0x1, -R2.reuse ;  /* 0x000000012121b824 */ /* 0x100fe400078e0a02 */
[----:B------:R-:W-:Y:S02]  /*1950*/  @!P6 IMAD.IADD R5, R5, 0x1, -R2 ;  /* 0x000000010505e824 */ /* 0x000fe400078e0a02 */
[C---:B------:R-:W-:Y:S01]  /*1960*/  IMAD R43, R2.reuse, R4, R43 ;  /* 0x00000004022b7224 */ /* 0x040fe200078e022b */
[----:B------:R-:W-:Y:S01]  /*1970*/  ISETP.GT.U32.AND P3, PT, R2, R33, PT ;  /* 0x000000210200720c */ /* 0x000fe20003f64070 */
[----:B------:R-:W-:Y:S01]  /*1980*/  VIADD R4, R140, UR8 ;  /* 0x000000088c047c36 */ /* 0x000fe20008000000 */
[----:B------:R-:W-:Y:S01]  /*1990*/  ISETP.GT.U32.AND P6, PT, R2, R5, PT ;  /* 0x000000050200720c */ /* 0x000fe20003fc4070 */
[----:B------:R-:W-:-:S04]  /*19a0*/  IMAD.HI.U32 R14, R6, R47, RZ ;  /* 0x0000002f060e7227 */ /* 0x000fc800078e00ff */
[----:B------:R-:W-:Y:S02]  /*19b0*/  IMAD.MOV.U32 R26, RZ, RZ, R17 ;  /* 0x000000ffff1a7224 */ /* 0x000fe400078e0011 */
[----:B------:R-:W-:Y:S02]  /*19c0*/  @!P5 IMAD.IADD R37, R37, 0x1, -R2 ;  /* 0x000000012525d824 */ /* 0x000fe400078e0a02 */
[----:B------:R-:W-:Y:S02]  /*19d0*/  VIADD R36, R4, 0x18 ;  /* 0x0000001804247836 */ /* 0x000fe40000000000 */
[----:B------:R-:W-:Y:S01]  /*19e0*/  IMAD.MOV R14, RZ, RZ, -R14 ;  /* 0x000000ffff0e7224 */ /* 0x000fe200078e0a0e */
[C---:B------:R-:W-:Y:S01]  /*19f0*/  ISETP.GT.U32.AND P5, PT, R2.reuse, R37, PT ;  /* 0x000000250200720c */ /* 0x040fe20003fa4070 */
[----:B------:R-:W-:Y:S01]  /*1a00*/  @!P4 IMAD.MOV R26, RZ, RZ, -R26 ;  /* 0x000000ffff1ac224 */ /* 0x000fe200078e0a1a */
[C---:B------:R-:W-:Y:S01]  /*1a10*/  ISETP.GT.U32.AND P4, PT, R2.reuse, R27, PT ;  /* 0x0000001b0200720c */ /* 0x040fe20003f84070 */
[C---:B------:R-:W-:Y:S01]  /*1a20*/  IMAD R47, R2.reuse, R14, R47 ;  /* 0x0000000e022f7224 */ /* 0x040fe200078e022f */
[----:B------:R-:W-:Y:S01]  /*1a30*/  IABS R17, R36 ;  /* 0x0000002400117213 */ /* 0x000fe20000000000 */
[--C-:B------:R-:W-:Y:S01]  /*1a40*/  @!P2 IMAD.IADD R29, R29, 0x1, -R2.reuse ;  /* 0x000000011d1da824 */ /* 0x100fe200078e0a02 */
[C---:B------:R-:W-:Y:S01]  /*1a50*/  ISETP.GT.U32.AND P2, PT, R2.reuse, R43, PT ;  /* 0x0000002b0200720c */ /* 0x040fe20003f44070 */
[--C-:B------:R-:W-:Y:S01]  /*1a60*/  @!P3 IMAD.IADD R33, R33, 0x1, -R2.reuse ;  /* 0x000000012121b824 */ /* 0x100fe200078e0a02 */
[----:B------:R-:W-:Y:S01]  /*1a70*/  ISETP.GE.AND P3, PT, R3, RZ, PT ;  /* 0x000000ff0300720c */ /* 0x000fe20003f66270 */
[----:B------:R-:W-:Y:S01]  /*1a80*/  @!P6 IMAD.IADD R5, R5, 0x1, -R2 ;  /* 0x000000010505e824 */ /* 0x000fe200078e0a02 */
[----:B------:R-:W-:Y:S01]  /*1a90*/  ISETP.GT.U32.AND P6, PT, R2, R47, PT ;  /* 0x0000002f0200720c */ /* 0x000fe20003fc4070 */
[----:B------:R-:W-:-:S04]  /*1aa0*/  IMAD.HI.U32 R3, R6, R17, RZ ;  /* 0x0000001106037227 */ /* 0x000fc800078e00ff */
[----:B------:R-:W-:Y:S02]  /*1ab0*/  IMAD R45, R2, R12, R45 ;  /* 0x0000000c022d7224 */ /* 0x000fe400078e022d */
[C---:B------:R-:W-:Y:S02]  /*1ac0*/  VIADD R40, R4.reuse, 0x58 ;  /* 0x0000005804287836 */ /* 0x040fe40000000000 */
[----:B------:R-:W-:Y:S02]  /*1ad0*/  VIADD R38, R4, 0x38 ;  /* 0x0000003804267836 */ /* 0x000fe40000000000 */
[----:B------:R-:W-:Y:S02]  /*1ae0*/  IMAD.MOV R3, RZ, RZ, -R3 ;  /* 0x000000ffff037224 */ /* 0x000fe400078e0a03 */
[--C-:B------:R-:W-:Y:S01]  /*1af0*/  @!P4 IMAD.IADD R27, R27, 0x1, -R2.reuse ;  /* 0x000000011b1bc824 */ /* 0x100fe200078e0a02 */
[----:B------:R-:W-:Y:S01]  /*1b00*/  ISETP.GE.AND P4, PT, R23, RZ, PT ;  /* 0x000000ff1700720c */ /* 0x000fe20003f86270 */
[--C-:B------:R-:W-:Y:S01]  /*1b10*/  @!P5 IMAD.IADD R37, R37, 0x1, -R2.reuse ;  /* 0x000000012525d824 */ /* 0x100fe200078e0a02 */
[----:B------:R-:W-:Y:S01]  /*1b20*/  IABS R23, R40 ;  /* 0x0000002800177213 */ /* 0x000fe20000000000 */
[C---:B------:R-:W-:Y:S01]  /*1b30*/  IMAD R3, R2.reuse, R3, R17 ;  /* 0x0000000302037224 */ /* 0x040fe200078e0211 */
[C---:B------:R-:W-:Y:S01]  /*1b40*/  ISETP.GT.U32.AND P5, PT, R2.reuse, R45, PT ;  /* 0x0000002d0200720c */ /* 0x040fe20003fa4070 */
[--C-:B------:R-:W-:Y:S01]  /*1b50*/  @!P2 IMAD.IADD R43, R43, 0x1, -R2.reuse ;  /* 0x000000012b2ba824 */ /* 0x100fe200078e0a02 */
[----:B------:R-:W-:Y:S01]  /*1b60*/  IABS R21, R38 ;  /* 0x0000002600157213 */ /* 0x000fe20000000000 */
[----:B------:R-:W-:Y:S01]  /*1b70*/  @!P6 IMAD.IADD R47, R47, 0x1, -R2 ;  /* 0x000000012f2fe824 */ /* 0x000fe200078e0a02 */
[----:B------:R-:W-:Y:S01]  /*1b80*/  ISETP.GT.U32.AND P6, PT, R2, R3, PT ;  /* 0x000000030200720c */ /* 0x000fe20003fc4070 */
[----:B------:R-:W-:Y:S01]  /*1b90*/  IMAD.HI.U32 R12, R6, R23, RZ ;  /* 0x00000017060c7227 */ /* 0x000fe200078e00ff */
[----:B------:R-:W-:-:S03]  /*1ba0*/  ISETP.GT.U32.AND P2, PT, R2, R43, PT ;  /* 0x0000002b0200720c */ /* 0x000fc60003f44070 */
[----:B------:R-:W-:-:S04]  /*1bb0*/  IMAD.HI.U32 R7, R6, R21, RZ ;  /* 0x0000001506077227 */ /* 0x000fc800078e00ff */
[----:B------:R-:W-:Y:S02]  /*1bc0*/  IMAD.MOV R12, RZ, RZ, -R12 ;  /* 0x000000ffff0c7224 */ /* 0x000fe400078e0a0c */
[C---:B------:R-:W-:Y:S02]  /*1bd0*/  VIADD R42, R4.reuse, 0x78 ;  /* 0x00000078042a7836 */ /* 0x040fe40000000000 */
[----:B------:R-:W-:Y:S02]  /*1be0*/  IMAD.MOV R7, RZ, RZ, -R7 ;  /* 0x000000ffff077224 */ /* 0x000fe400078e0a07 */
[C---:B------:R-:W-:Y:S02]  /*1bf0*/  VIADD R44, R4.reuse, 0x98 ;  /* 0x00000098042c7836 */ /* 0x040fe40000000000 */
[C---:B------:R-:W-:Y:S02]  /*1c00*/  VIADD R46, R4.reuse, 0xb8 ;  /* 0x000000b8042e7836 */ /* 0x040fe40000000000 */
[----:B------:R-:W-:-:S02]  /*1c10*/  VIADD R50, R4, 0xd8 ;  /* 0x000000d804327836 */ /* 0x000fc40000000000 */
[--C-:B------:R-:W-:Y:S01]  /*1c20*/  @!P5 IMAD.IADD R45, R45, 0x1, -R2.reuse ;  /* 0x000000012d2dd824 */ /* 0x100fe200078e0a02 */
[----:B------:R-:W-:Y:S01]  /*1c30*/  ISETP.GE.AND P5, PT, R31, RZ, PT ;  /* 0x000000ff1f00720c */ /* 0x000fe20003fa6270 */
[----:B------:R-:W-:Y:S01]  /*1c40*/  IMAD R17, R2, R12, R23 ;  /* 0x0000000c02117224 */ /* 0x000fe200078e0217 */
[----:B------:R-:W-:Y:S01]  /*1c50*/  IABS R23, R42 ;  /* 0x0000002a00177213 */ /* 0x000fe20000000000 */
[----:B------:R-:W-:Y:S01]  /*1c60*/  VIADD R34, R4, 0xf8 ;  /* 0x000000f804227836 */ /* 0x000fe20000000000 */
[----:B------:R-:W-:Y:S01]  /*1c70*/  IABS R31, R44 ;  /* 0x0000002c001f7213 */ /* 0x000fe20000000000 */
[----:B------:R-:W-:Y:S01]  /*1c80*/  IMAD R7, R2, R7, R21 ;  /* 0x0000000702077224 */ /* 0x000fe200078e0215 */
[----:B------:R-:W-:Y:S01]  /*1c90*/  IABS R41, R46 ;  /* 0x0000002e00297213 */ /* 0x000fe20000000000 */
[----:B------:R-:W-:Y:S01]  /*1ca0*/  @!P6 IMAD.IADD R3, R3, 0x1, -R2 ;  /* 0x000000010303e824 */ /* 0x000fe200078e0a02 */
[----:B------:R-:W-:Y:S01]  /*1cb0*/  IABS R49, R50 ;  /* 0x0000003200317213 */ /* 0x000fe20000000000 */
[----:B------:R-:W-:Y:S01]  /*1cc0*/  IMAD.HI.U32 R4, R6, R23, RZ ;  /* 0x0000001706047227 */ /* 0x000fe200078e00ff */
[----:B------:R-:W-:-:S02]  /*1cd0*/  IABS R51, R34 ;  /* 0x0000002200337213 */ /* 0x000fc40000000000 */
[----:B------:R-:W-:Y:S01]  /*1ce0*/  ISETP.GT.U32.AND P6, PT, R2, R7, PT ;  /* 0x000000070200720c */ /* 0x000fe20003fc4070 */
[----:B------:R-:W-:-:S04]  /*1cf0*/  IMAD.HI.U32 R12, R6, R31, RZ ;  /* 0x0000001f060c7227 */ /* 0x000fc800078e00ff */
[----:B------:R-:W-:-:S04]  /*1d00*/  IMAD.HI.U32 R14, R6, R41, RZ ;  /* 0x00000029060e7227 */ /* 0x000fc800078e00ff */
[----:B------:R-:W-:Y:S01]  /*1d10*/  @!P2 IMAD.IADD R43, R43, 0x1, -R2 ;  /* 0x000000012b2ba824 */ /* 0x000fe200078e0a02 */
[----:B------:R-:W-:Y:S01]  /*1d20*/  ISETP.GE.AND P2, PT, R30, RZ, PT ;  /* 0x000000ff1e00720c */ /* 0x000fe20003f46270 */
[----:B------:R-:W-:-:S04]  /*1d30*/  IMAD.HI.U32 R21, R6, R49, RZ ;  /* 0x0000003106157227 */ /* 0x000fc800078e00ff */
[----:B------:R-:W-:Y:S01]  /*1d40*/  @!P1 IMAD.MOV R25, RZ, RZ, -R25 ;  /* 0x000000ffff199224 */ /* 0x000fe200078e0a19 */
[----:B------:R-:W-:Y:S01]  /*1d50*/  ISETP.GT.U32.AND P1, PT, R2, R45, PT ;  /* 0x0000002d0200720c */ /* 0x000fe20003f24070 */
[----:B------:R-:W-:-:S04]  /*1d60*/  IMAD.HI.U32 R6, R6, R51, RZ ;  /* 0x0000003306067227 */ /* 0x000fc800078e00ff */
[----:B------:R-:W-:Y:S02]  /*1d70*/  IMAD.MOV R4, RZ, RZ, -R4 ;  /* 0x000000ffff047224 */ /* 0x000fe400078e0a04 */
[----:B------:R-:W-:Y:S02]  /*1d80*/  IMAD.MOV R12, RZ, RZ, -R12 ;  /* 0x000000ffff0c7224 */ /* 0x000fe400078e0a0c */
[----:B------:R-:W-:Y:S02]  /*1d90*/  IMAD.MOV R14, RZ, RZ, -R14 ;  /* 0x000000ffff0e7224 */ /* 0x000fe400078e0a0e */
[----:B------:R-:W-:Y:S02]  /*1da0*/  IMAD.MOV R30, RZ, RZ, -R21 ;  /* 0x000000ffff1e7224 */ /* 0x000fe400078e0a15 */
[----:B------:R-:W-:Y:S02]  /*1db0*/  IMAD.MOV R6, RZ, RZ, -R6 ;  /* 0x000000ffff067224 */ /* 0x000fe400078e0a06 */
[----:B------:R-:W-:-:S02]  /*1dc0*/  IMAD R21, R2, R4, R23 ;  /* 0x0000000402157224 */ /* 0x000fc400078e0217 */
[C---:B------:R-:W-:Y:S01]  /*1dd0*/  IMAD R23, R2.reuse, R12, R31 ;  /* 0x0000000c02177224 */ /* 0x040fe200078e021f */
[----:B------:R-:W0:Y:S01]  /*1de0*/  LDS R4, [UR11] ;  /* 0x0000000bff047984 */ /* 0x000e220008000800 */
[C---:B------:R-:W-:Y:S02]  /*1df0*/  IMAD R31, R2.reuse, R14, R41 ;  /* 0x0000000e021f7224 */ /* 0x040fe400078e0229 */
[C---:B------:R-:W-:Y:S02]  /*1e00*/  IMAD R41, R2.reuse, R30, R49 ;  /* 0x0000001e02297224 */ /* 0x040fe400078e0231 */
[C---:B------:R-:W-:Y:S02]  /*1e10*/  IMAD R49, R2.reuse, R6, R51 ;  /* 0x0000000602317224 */ /* 0x040fe400078e0233 */
[----:B------:R-:W-:Y:S01]  /*1e20*/  @!P6 IMAD.IADD R7, R7, 0x1, -R2 ;  /* 0x000000010707e824 */ /* 0x000fe200078e0a02 */
[C---:B------:R-:W-:Y:S01]  /*1e30*/  ISETP.GT.U32.AND P6, PT, R2.reuse, R17, PT ;  /* 0x000000110200720c */ /* 0x040fe20003fc4070 */
[----:B------:R-:W-:Y:S01]  /*1e40*/  @!P0 IMAD.MOV R27, RZ, RZ, -R27 ;  /* 0x000000ffff1b8224 */ /* 0x000fe200078e0a1b */
[C---:B------:R-:W-:Y:S01]  /*1e50*/  ISETP.GT.U32.AND P0, PT, R2.reuse, R47, PT ;  /* 0x0000002f0200720c */ /* 0x040fe20003f04070 */
[----:B------:R-:W-:Y:S01]  /*1e60*/  @!P4 IMAD.MOV R29, RZ, RZ, -R29 ;  /* 0x000000ffff1dc224 */ /* 0x000fe200078e0a1d */
[----:B------:R-:W-:Y:S01]  /*1e70*/  ISETP.GT.U32.AND P4, PT, R2, R3, PT ;  /* 0x000000030200720c */ /* 0x000fe20003f84070 */
[----:B------:R-:W-:-:S02]  /*1e80*/  IMAD.MOV.U32 R6, RZ, RZ, R5 ;  /* 0x000000ffff067224 */ /* 0x000fc400078e0005 */
[----:B------:R-:W-:Y:S01]  /*1e90*/  @!P2 IMAD.MOV R33, RZ, RZ, -R33 ;  /* 0x000000ffff21a224 */ /* 0x000fe200078e0a21 */
[C---:B------:R-:W-:Y:S01]  /*1ea0*/  ISETP.GT.U32.AND P2, PT, R2.reuse, R7, PT ;  /* 0x000000070200720c */ /* 0x040fe20003f44070 */
[----:B------:R-:W-:Y:S01]  /*1eb0*/  @!P5 IMAD.MOV R35, RZ, RZ, -R35 ;  /* 0x000000ffff23d224 */ /* 0x000fe200078e0a23 */
[C---:B------:R-:W-:Y:S01]  /*1ec0*/  ISETP.GT.U32.AND P5, PT, R2.reuse, R21, PT ;  /* 0x000000150200720c */ /* 0x040fe20003fa4070 */
[----:B------:R-:W-:Y:S01]  /*1ed0*/  @!P1 IMAD.IADD R45, R45, 0x1, -R2 ;  /* 0x000000012d2d9824 */ /* 0x000fe200078e0a02 */
[C---:B------:R-:W-:Y:S01]  /*1ee0*/  ISETP.GT.U32.AND P1, PT, R2.reuse, R23, PT ;  /* 0x000000170200720c */ /* 0x040fe20003f24070 */
[----:B------:R-:W-:Y:S01]  /*1ef0*/  @!P3 IMAD.MOV R6, RZ, RZ, -R6 ;  /* 0x000000ffff06b224 */ /* 0x000fe200078e0a06 */
[C---:B------:R-:W-:Y:S01]  /*1f00*/  ISETP.GT.U32.AND P3, PT, R2.reuse, R31, PT ;  /* 0x0000001f0200720c */ /* 0x040fe20003f64070 */
[--C-:B------:R-:W-:Y:S01]  /*1f10*/  @!P0 IMAD.IADD R47, R47, 0x1, -R2.reuse ;  /* 0x000000012f2f8824 */ /* 0x100fe200078e0a02 */
[C---:B------:R-:W-:Y:S01]  /*1f20*/  ISETP.GT.U32.AND P0, PT, R2.reuse, R41, PT ;  /* 0x000000290200720c */ /* 0x040fe20003f04070 */
[--C-:B------:R-:W-:Y:S01]  /*1f30*/  @!P4 IMAD.IADD R3, R3, 0x1, -R2.reuse ;  /* 0x000000010303c824 */ /* 0x100fe200078e0a02 */
[----:B------:R-:W-:Y:S01]  /*1f40*/  ISETP.GT.U32.AND P4, PT, R2, R49, PT ;  /* 0x000000310200720c */ /* 0x000fe20003f84070 */
[--C-:B------:R-:W-:Y:S01]  /*1f50*/  @!P6 IMAD.IADD R17, R17, 0x1, -R2.reuse ;  /* 0x000000011111e824 */ /* 0x100fe200078e0a02 */
[----:B------:R-:W-:Y:S01]  /*1f60*/  ISETP.GE.AND P6, PT, R52, RZ, PT ;  /* 0x000000ff3400720c */ /* 0x000fe20003fc6270 */
        /* <DEDUP_REMOVED lines=10> */
[----:B------:R-:W-:Y:S01]  /*2010*/  @!P4 IMAD.IADD R49, R49, 0x1, -R2 ;  /* 0x000000013131c824 */ /* 0x000fe200078e0a02 */
[----:B------:R-:W-:Y:S01]  /*2020*/  ISETP.GT.U32.AND P4, PT, R2, R21, PT ;  /* 0x000000150200720c */ /* 0x000fe20003f84070 */
[----:B------:R-:W-:Y:S01]  /*2030*/  IMAD.MOV.U32 R12, RZ, RZ, R3 ;  /* 0x000000ffff0c7224 */ /* 0x000fe200078e0003 */
[----:B0-----:R-:W-:Y:S01]  /*2040*/  R2UR UR10, R4 ;  /* 0x00000000040a72ca */ /* 0x001fe200000e0000 */
[----:B------:R-:W-:Y:S01]  /*2050*/  @!P2 IMAD.MOV R37, RZ, RZ, -R37 ;  /* 0x000000ffff25a224 */ /* 0x000fe200078e0a25 */
[C---:B------:R-:W-:Y:S01]  /*2060*/  ISETP.GT.U32.AND P2, PT, R2.reuse, R17, PT ;  /* 0x000000110200720c */ /* 0x040fe20003f44070 */
[----:B------:R-:W-:Y:S01]  /*2070*/  @!P6 IMAD.MOV R43, RZ, RZ, -R43 ;  /* 0x000000ffff2be224 */ /* 0x000fe200078e0a2b */
[C---:B------:R-:W-:Y:S01]  /*2080*/  ISETP.GT.U32.AND P6, PT, R2.reuse, R41, PT ;  /* 0x000000290200720c */ /* 0x040fe20003fc4070 */
[----:B------:R-:W-:Y:S01]  /*2090*/  @!P5 IMAD.MOV R45, RZ, RZ, -R45 ;  /* 0x000000ffff2dd224 */ /* 0x000fe200078e0a2d */
[C---:B------:R-:W-:Y:S01]  /*20a0*/  ISETP.GT.U32.AND P5, PT, R2.reuse, R23, PT ;  /* 0x000000170200720c */ /* 0x040fe20003fa4070 */
[----:B------:R-:W-:Y:S01]  /*20b0*/  @!P1 IMAD.MOV R47, RZ, RZ, -R47 ;  /* 0x000000ffff2f9224 */ /* 0x000fe200078e0a2f */
[C---:B------:R-:W-:Y:S01]  /*20c0*/  ISETP.GT.U32.AND P1, PT, R2.reuse, R31, PT ;  /* 0x0000001f0200720c */ /* 0x040fe20003f24070 */
[----:B------:R-:W-:Y:S01]  /*20d0*/  @!P3 IMAD.MOV R12, RZ, RZ, -R12 ;  /* 0x000000ffff0cb224 */ /* 0x000fe200078e0a0c */
[----:B------:R-:W-:Y:S01]  /*20e0*/  ISETP.GT.U32.AND P3, PT, R2, R49, PT ;  /* 0x000000310200720c */ /* 0x000fe20003f64070 */
[--C-:B------:R-:W-:Y:S01]  /*20f0*/  @!P4 IMAD.IADD R21, R21, 0x1, -R2.reuse ;  /* 0x000000011515c824 */ /* 0x100fe200078e0a02 */
[----:B------:R-:W0:Y:S01]  /*2100*/  LDC.64 R4, c[0x0][0x3a0] ;  /* 0x0000e800ff047b82 */ /* 0x000e220000000a00 */
[----:B------:R-:W-:Y:S01]  /*2110*/  IMAD.MOV.U32 R14, RZ, RZ, R7 ;  /* 0x000000ffff0e7224 */ /* 0x000fe200078e0007 */
[----:B------:R-:W-:Y:S01]  /*2120*/  ISETP.GE.AND P4, PT, R44, RZ, PT ;  /* 0x000000ff2c00720c */ /* 0x000fe20003f86270 */
[--C-:B------:R-:W-:Y:S01]  /*2130*/  @!P2 IMAD.IADD R17, R17, 0x1, -R2.reuse ;  /* 0x000000011111a824 */ /* 0x100fe200078e0a02 */
[----:B------:R-:W-:Y:S01]  /*2140*/  ISETP.GE.AND P2, PT, R42, RZ, PT ;  /* 0x000000ff2a00720c */ /* 0x000fe20003f46270 */
[--C-:B------:R-:W-:Y:S01]  /*2150*/  @!P6 IMAD.IADD R41, R41, 0x1, -R2.reuse ;  /* 0x000000012929e824 */ /* 0x100fe200078e0a02 */
[----:B------:R-:W-:Y:S01]  /*2160*/  LOP3.LUT R7, RZ, R39, RZ, 0x33, !PT ;  /* 0x00000027ff077212 */ /* 0x000fe200078e33ff */
[--C-:B------:R-:W-:Y:S01]  /*2170*/  @!P5 IMAD.IADD R23, R23, 0x1, -R2.reuse ;  /* 0x000000011717d824 */ /* 0x100fe200078e0a02 */
[----:B------:R-:W-:Y:S01]  /*2180*/  ISETP.GE.AND P5, PT, R46, RZ, PT ;  /* 0x000000ff2e00720c */ /* 0x000fe20003fa6270 */
[--C-:B------:R-:W-:Y:S01]  /*2190*/  @!P1 IMAD.IADD R31, R31, 0x1, -R2.reuse ;  /* 0x000000011f1f9824 */ /* 0x100fe200078e0a02 */
[----:B------:R-:W-:Y:S01]  /*21a0*/  ISETP.GE.AND P1, PT, R50, RZ, PT ;  /* 0x000000ff3200720c */ /* 0x000fe20003f26270 */
[----:B------:R-:W-:Y:S01]  /*21b0*/  @!P3 IMAD.IADD R49, R49, 0x1, -R2 ;  /* 0x000000013131b824 */ /* 0x000fe200078e0a02 */
[----:B------:R-:W-:Y:S01]  /*21c0*/  ISETP.NE.AND P3, PT, R39, RZ, PT ;  /* 0x000000ff2700720c */ /* 0x000fe20003f65270 */
[----:B------:R-:W1:Y:S01]  /*21d0*/  LDC.64 R2, c[0x0][0x3a8] ;  /* 0x0000ea00ff027b82 */ /* 0x000e620000000a00 */
[----:B------:R-:W-:Y:S01]  /*21e0*/  @!P0 IMAD.MOV R14, RZ, RZ, -R14 ;  /* 0x000000ffff0e8224 */ /* 0x000fe200078e0a0e */
[----:B------:R-:W-:Y:S01]  /*21f0*/  ISETP.GE.AND P0, PT, R40, RZ, PT ;  /* 0x000000ff2800720c */ /* 0x000fe20003f06270 */
[----:B------:R-:W-:Y:S01]  /*2200*/  @!P4 IMAD.MOV R23, RZ, RZ, -R23 ;  /* 0x000000ffff17c224 */ /* 0x000fe200078e0a17 */
[----:B------:R-:W-:Y:S01]  /*2210*/  ISETP.GE.AND P6, PT, R34, RZ, PT ;  /* 0x000000ff2200720c */ /* 0x000fe20003fc6270 */
[----:B------:R-:W-:Y:S01]  /*2220*/  @!P2 IMAD.MOV R21, RZ, RZ, -R21 ;  /* 0x000000ffff15a224 */ /* 0x000fe200078e0a15 */
[C---:B------:R-:W-:Y:S01]  /*2230*/  SEL R42, R7.reuse, R20, !P3 ;  /* 0x00000014072a7207 */ /* 0x040fe20005800000 */
[----:B------:R-:W-:Y:S01]  /*2240*/  UIADD3 UR12, UPT, UPT, UR5, UR4, UR10 ;  /* 0x00000004050c7290 */ /* 0x000fe2000fffe00a */
[C---:B------:R-:W-:Y:S01]  /*2250*/  SEL R44, R7.reuse, R19, !P3 ;  /* 0x00000013072c7207 */ /* 0x040fe20005800000 */
[----:B------:R-:W-:Y:S01]  /*2260*/  @!P5 IMAD.MOV R31, RZ, RZ, -R31 ;  /* 0x000000ffff1fd224 */ /* 0x000fe200078e0a1f */
[C---:B------:R-:W-:Y:S01]  /*2270*/  SEL R50, R7.reuse, R21, !P3 ;  /* 0x0000001507327207 */ /* 0x040fe20005800000 */
[----:B0-----:R-:W-:Y:S01]  /*2280*/  IMAD R98, R98, R5, RZ ;  /* 0x0000000562627224 */ /* 0x001fe200078e02ff */
[C---:B------:R-:W-:Y:S01]  /*2290*/  SEL R57, R7.reuse, R23, !P3 ;  /* 0x0000001707397207 */ /* 0x040fe20005800000 */
[----:B------:R-:W-:Y:S01]  /*22a0*/  VIADD R5, R4, 0x1f ;  /* 0x0000001f04057836 */ /* 0x000fe20000000000 */
[C---:B------:R-:W-:Y:S01]  /*22b0*/  SEL R53, R7.reuse, R26, !P3 ;  /* 0x0000001a07357207 */ /* 0x040fe20005800000 */
[----:B------:R-:W-:Y:S01]  /*22c0*/  @!P0 IMAD.MOV R17, RZ, RZ, -R17 ;  /* 0x000000ffff118224 */ /* 0x000fe200078e0a11 */
[----:B------:R-:W-:Y:S01]  /*22d0*/  SEL R67, R7, R33, !P3 ;  /* 0x0000002107437207 */ /* 0x000fe20005800000 */
[----:B------:R-:W-:Y:S01]  /*22e0*/  @!P1 IMAD.MOV R41, RZ, RZ, -R41 ;  /* 0x000000ffff299224 */ /* 0x000fe200078e0a29 */
[----:B------:R-:W-:Y:S01]  /*22f0*/  ISETP.GT.AND P0, PT, R5, 0x1f, PT ;  /* 0x0000001f0500780c */ /* 0x000fe20003f04270 */
[----:B------:R-:W-:Y:S01]  /*2300*/  @!P6 IMAD.MOV R49, RZ, RZ, -R49 ;  /* 0x000000ffff31e224 */ /* 0x000fe200078e0a31 */
[----:B------:R-:W-:-:S02]  /*2310*/  SEL R20, R7, R17, !P3 ;  /* 0x0000001107147207 */ /* 0x000fc40005800000 */
[----:B------:R-:W-:Y:S01]  /*2320*/  SEL R30, R7, R6, !P3 ;  /* 0x00000006071e7207 */ /* 0x000fe20005800000 */
[----:B-1----:R-:W-:Y:S01]  /*2330*/  IMAD R17, R143, R2, RZ ;  /* 0x000000028f117224 */ /* 0x002fe200078e02ff */
[C---:B------:R-:W-:Y:S02]  /*2340*/  SEL R32, R7.reuse, R8, !P3 ;  /* 0x0000000807207207 */ /* 0x040fe40005800000 */
[C---:B------:R-:W-:Y:S01]  /*2350*/  SEL R34, R7.reuse, R10, !P3 ;  /* 0x0000000a07227207 */ /* 0x040fe20005800000 */
[C---:B------:R-:W-:Y:S01]  /*2360*/  IMAD R19, R2.reuse, 0x2, R17 ;  /* 0x0000000202137824 */ /* 0x040fe200078e0211 */
[C---:B------:R-:W-:Y:S02]  /*2370*/  SEL R36, R7.reuse, R9, !P3 ;  /* 0x0000000907247207 */ /* 0x040fe40005800000 */
[C---:B------:R-:W-:Y:S01]  /*2380*/  SEL R38, R7.reuse, R11, !P3 ;  /* 0x0000000b07267207 */ /* 0x040fe20005800000 */
[----:B------:R-:W-:Y:S01]  /*2390*/  IMAD R21, R2, 0x2, R19 ;  /* 0x0000000202157824 */ /* 0x000fe200078e0213 */
[----:B------:R-:W-:-:S02]  /*23a0*/  SEL R39, R7, R13, !P3 ;  /* 0x0000000d07277207 */ /* 0x000fc40005800000 */
[C---:B------:R-:W-:Y:S01]  /*23b0*/  SEL R16, R7.reuse, R16, !P3 ;  /* 0x0000001007107207 */ /* 0x040fe20005800000 */
[C---:B------:R-:W-:Y:S01]  /*23c0*/  IMAD R23, R2.reuse, 0x2, R21 ;  /* 0x0000000202177824 */ /* 0x040fe200078e0215 */
[C---:B------:R-:W-:Y:S02]  /*23d0*/  SEL R18, R7.reuse, R18, !P3 ;  /* 0x0000001207127207 */ /* 0x040fe40005800000 */
[C---:B------:R-:W-:Y:S01]  /*23e0*/  SEL R40, R7.reuse, R15, !P3 ;  /* 0x0000000f07287207 */ /* 0x040fe20005800000 */
[----:B------:R-:W-:Y:S01]  /*23f0*/  IMAD R115, R2, 0x2, R23 ;  /* 0x0000000202737824 */ /* 0x000fe200078e0217 */
[C---:B------:R-:W-:Y:S02]  /*2400*/  SEL R46, R7.reuse, R22, !P3 ;  /* 0x00000016072e7207 */ /* 0x040fe40005800000 */
[C---:B------:R-:W-:Y:S02]  /*2410*/  SEL R51, R7.reuse, R24, !P3 ;  /* 0x0000001807337207 */ /* 0x040fe40005800000 */
[----:B------:R-:W-:-:S02]  /*2420*/  SEL R55, R7, R28, !P3 ;  /* 0x0000001c07377207 */ /* 0x000fc40005800000 */
[C---:B------:R-:W-:Y:S02]  /*2430*/  SEL R59, R7.reuse, R25, !P3 ;  /* 0x00000019073b7207 */ /* 0x040fe40005800000 */
[C---:B------:R-:W-:Y:S02]  /*2440*/  SEL R61, R7.reuse, R27, !P3 ;  /* 0x0000001b073d7207 */ /* 0x040fe40005800000 */
[C---:B------:R-:W-:Y:S02]  /*2450*/  SEL R63, R7.reuse, R29, !P3 ;  /* 0x0000001d073f7207 */ /* 0x040fe40005800000 */
        /* <DEDUP_REMOVED lines=9> */
[----:B------:R-:W-:Y:S01]  /*24f0*/  SEL R49, R7, R49, !P3 ;  /* 0x0000003107317207 */ /* 0x000fe20005800000 */
[----:B------:R-:W-:Y:S01]  /*2500*/  BAR.SYNC.DEFER_BLOCKING 0x0 ;  /* 0x0000000000007b1d */ /* 0x000fe20000010000 */
[----:B------:R-:W-:Y:S02]  /*2510*/  ISETP.NE.U32.AND P1, PT, R141, RZ, PT ;  /* 0x000000ff8d00720c */ /* 0x000fe40003f25070 */
[----:B------:R-:W-:-:S03]  /*2520*/  ISETP.LT.AND P2, PT, R79, R4, P0 ;  /* 0x000000044f00720c */ /* 0x000fc60000741270 */
[----:B---3--:R-:W-:Y:S10]  /*2530*/  BRA.U UP0, `(.L_x_5) ;  /* 0x0000000100187547 */ /* 0x008ff4000b800000 */
[----:B------:R-:W-:Y:S01]  /*2540*/  ELECT P3, URZ, PT ;  /* 0x0000000000ff782f */ /* 0x000fe20003860000 */
[----:B------:R-:W-:Y:S01]  /*2550*/  IMAD.MOV.U32 R6, RZ, RZ, 0x1 ;  /* 0x00000001ff067424 */ /* 0x000fe200078e00ff */
[----:B------:R-:W-:Y:S01]  /*2560*/  UMOV UR4, 0x40 ;  /* 0x0000004000047882 */ /* 0x000fe20000000000 */
[----:B------:R-:W-:Y:S01]  /*2570*/  UVIRTCOUNT.DEALLOC.SMPOOL 0x80 ;  /* 0x000000800000784c */ /* 0x000fe20000000000 */
[----:B------:R-:W-:-:S09]  /*2580*/  ULEA UR4, UR6, UR4, 0x18 ;  /* 0x0000000406047291 */ /* 0x000fd2000f8ec0ff */
[----:B------:R0:W-:Y:S03]  /*2590*/  @P3 STS.U8 [UR4], R6 ;  /* 0x00000006ff003988 */ /* 0x0001e60008000004 */
.L_x_5:
[----:B------:R-:W-:Y:S01]  /*25a0*/  STTM.x128 tmem[UR12], RZ ;  /* 0x000000ff000079ed */ /* 0x000fe200083c000c */
[----:B------:R-:W1:Y:S02]  /*25b0*/  FENCE.VIEW.ASYNC.T ;  /* 0x00000000000073c6 */ /* 0x000e640000000200 */
[----:B-1----:R-:W-:Y:S01]  /*25c0*/  VOTEU.ALL UP1, P1 ;  /* 0x0000000000ff7886 */ /* 0x002fe20000820000 */
[----:B------:R-:W-:Y:S01]  /*25d0*/  VOTEU.ALL UP2, P1 ;  /* 0x0000000000ff7886 */ /* 0x000fe20000840000 */
[----:B------:R-:W-:Y:S01]  /*25e0*/  IMAD R117, R2, 0x2, R115 ;  /* 0x0000000202757824 */ /* 0x000fe200078e0273 */
[----:B------:R-:W-:Y:S01]  /*25f0*/  ISETP.LT.AND P3, PT, R81, R4, P0 ;  /* 0x000000045100720c */ /* 0x000fe20000761270 */
[----:B------:R-:W-:Y:S01]  /*2600*/  IMAD.SHL.U32 R96, R98, 0x2, RZ ;  /* 0x0000000262607824 */ /* 0x000fe200078e00ff */
[----:B------:R-:W-:-:S04]  /*2610*/  @!UP1 UIADD3 UR4, UPT, UPT, -UR7, 0x100000, URZ ;  /* 0x0010000007049890 */ /* 0x000fc8000fffe1ff */
[----:B------:R-:W-:Y:S02]  /*2620*/  @!UP1 USHF.L.U32 UR5, UR4, 0xb, URZ ;  /* 0x0000000b04059899 */ /* 0x000fe400080006ff */
[----:B------:R-:W-:Y:S01]  /*2630*/  @!UP1 USHF.L.U32 UR4, UR4, 0x1, URZ ;  /* 0x0000000104049899 */ /* 0x000fe200080006ff */
[----:B------:R-:W-:Y:S01]  /*2640*/  BAR.SYNC.DEFER_BLOCKING 0x0 ;  /* 0x0000000000007b1d */ /* 0x000fe20000010000 */
[----:B------:R-:W-:Y:S01]  /*2650*/  IMAD R113, R2, 0x2, R117 ;  /* 0x0000000202717824 */ /* 0x000fe200078e0275 */
[----:B------:R-:W-:-:S03]  /*2660*/  IADD3 R120, P4, PT, R96, UR16, RZ ;  /* 0x0000001060787c10 */ /* 0x000fc6000ff9e0ff */
[----:B------:R-:W-:Y:S01]  /*2670*/  IMAD R105, R2, 0x2, R113 ;  /* 0x0000000202697824 */ /* 0x000fe200078e0271 */
[----:B------:R-:W-:-:S03]  /*2680*/  LEA.HI.X.SX32 R108, R98, UR17, 0x1, P4 ;  /* 0x00000011626c7c11 */ /* 0x000fc6000a0f0eff */
[C---:B------:R-:W-:Y:S01]  /*2690*/  IMAD R99, R2.reuse, 0x2, R105 ;  /* 0x0000000202637824 */ /* 0x040fe200078e0269 */
[-C--:B0-----:R-:W-:Y:S02]  /*26a0*/  LEA R6, P4, R115, R120.reuse, 0x1 ;  /* 0x0000007873067211 */ /* 0x081fe400078808ff */
[----:B------:R-:W-:Y:S01]  /*26b0*/  LEA R8, P5, R117, R120, 0x1 ;  /* 0x0000007875087211 */ /* 0x000fe200078a08ff */
[C---:B------:R-:W-:Y:S01]  /*26c0*/  IMAD R97, R2.reuse, 0x2, R99 ;  /* 0x0000000202617824 */ /* 0x040fe200078e0263 */
[----:B------:R-:W-:Y:S02]  /*26d0*/  LEA.HI.X.SX32 R7, R115, R108, 0x1, P4 ;  /* 0x0000006c73077211 */ /* 0x000fe400020f0eff */
[C---:B------:R-:W-:Y:S01]  /*26e0*/  LOP3.LUT R85, R143.reuse, 0x18, RZ, 0xfc, !PT ;  /* 0x000000188f557812 */ /* 0x040fe200078efcff */
[----:B------:R-:W0:Y:S02]  /*26f0*/  FENCE.VIEW.ASYNC.S ;  /* 0x00000000000073c6 */ /* 0x000e240000000000 */
[----:B0-----:R0:W1:Y:S02]  /*2700*/  @!UP2 SYNCS.EXCH.64 URZ, [UR13], UR4 ;  /* 0x000000040dffa5b2 */ /* 0x0010640008000100 */
[----:B-1----:R-:W-:Y:S01]  /*2710*/  BAR.SYNC.DEFER_BLOCKING 0x0 ;  /* 0x0000000000007b1d */ /* 0x002fe20000010000 */
[----:B------:R-:W-:Y:S01]  /*2720*/  IMAD R101, R2, 0x2, R97 ;  /* 0x0000000202657824 */ /* 0x000fe200078e0261 */
[----:B------:R-:W-:-:S02]  /*2730*/  LOP3.LUT R83, R143, 0x10, RZ, 0xfc, !PT ;  /* 0x000000108f537812 */ /* 0x000fc400078efcff */
[----:B------:R-:W-:Y:S01]  /*2740*/  LEA.HI.X.SX32 R9, R117, R108, 0x1, P5 ;  /* 0x0000006c75097211 */ /* 0x000fe200028f0eff */
[----:B------:R-:W-:Y:S01]  /*2750*/  IMAD R103, R2, 0x2, R101 ;  /* 0x0000000202677824 */ /* 0x000fe200078e0265 */
[----:B------:R-:W-:-:S03]  /*2760*/  ISETP.LT.AND P4, PT, R83, R4, P0 ;  /* 0x000000045300720c */ /* 0x000fc60000781270 */
[C---:B------:R-:W-:Y:S01]  /*2770*/  IMAD R13, R2.reuse, 0x2, R103 ;  /* 0x00000002020d7824 */ /* 0x040fe200078e0267 */
[----:B------:R-:W-:Y:S01]  /*2780*/  LOP3.LUT R87, R143, 0x1a, RZ, 0xfc, !PT ;  /* 0x0000001a8f577812 */ /* 0x000fe200078efcff */
[----:B0-----:R-:W0:Y:S03]  /*2790*/  LDCU UR4, c[0x0][0x3b0] ;  /* 0x00007600ff0477ac */ /* 0x001e260008000800 */
[----:B------:R-:W-:Y:S01]  /*27a0*/  LEA R12, P5, R13, R120, 0x1 ;  /* 0x000000780d0c7211 */ /* 0x000fe200078a08ff */
[----:B------:R-:W-:Y:S01]  /*27b0*/  IMAD R25, R2, 0x2, R13 ;  /* 0x0000000202197824 */ /* 0x000fe200078e020d */
[----:B------:R-:W-:Y:S01]  /*27c0*/  PRMT R84, RZ, 0x7610, R84 ;  /* 0x00007610ff547816 */ /* 0x000fe20000000054 */
[----:B------:R-:W2:Y:S01]  /*27d0*/  @P2 LDG.E.U16 R82, desc[UR24][R6.64] ;  /* 0x0000001806522981 */ /* 0x000ea2000c1e1500 */
[----:B------:R-:W-:-:S03]  /*27e0*/  ISETP.LT.AND P2, PT, R85, R4, P0 ;  /* 0x000000045500720c */ /* 0x000fc60000741270 */
[----:B------:R1:W3:Y:S01]  /*27f0*/  @P3 LDG.E.U16 R80, desc[UR24][R8.64] ;  /* 0x0000001808503981 */ /* 0x0002e2000c1e1500 */
[C---:B------:R-:W-:Y:S02]  /*2800*/  LEA R10, P3, R99.reuse, R120, 0x1 ;  /* 0x00000078630a7211 */ /* 0x040fe400078608ff */
[----:B------:R-:W-:Y:S02]  /*2810*/  PRMT R86, RZ, 0x7610, R86 ;  /* 0x00007610ff567816 */ /* 0x000fe40000000056 */
[-C--:B------:R-:W-:Y:S02]  /*2820*/  LEA.HI.X.SX32 R11, R99, R108.reuse, 0x1, P3 ;  /* 0x0000006c630b7211 */ /* 0x080fe400018f0eff */
[----:B------:R-:W-:Y:S02]  /*2830*/  LEA.HI.X.SX32 R13, R13, R108, 0x1, P5 ;  /* 0x0000006c0d0d7211 */ /* 0x000fe400028f0eff */
[----:B------:R-:W-:Y:S01]  /*2840*/  ISETP.LT.AND P3, PT, R87, R4, P0 ;  /* 0x000000045700720c */ /* 0x000fe20000761270 */
[----:B------:R-:W4:Y:S01]  /*2850*/  @P4 LDG.E.U16 R86, desc[UR24][R10.64] ;  /* 0x000000180a564981 */ /* 0x000f22000c1e1500 */
[----:B------:R-:W-:-:S02]  /*2860*/  LOP3.LUT R89, R143, 0x12, RZ, 0xfc, !PT ;  /* 0x000000128f597812 */ /* 0x000fc400078efcff */
[-C--:B------:R-:W-:Y:S01]  /*2870*/  LEA R14, P5, R25, R120.reuse, 0x1 ;  /* 0x00000078190e7211 */ /* 0x080fe200078a08ff */
[----:B------:R5:W2:Y:S01]  /*2880*/  @P2 LDG.E.U16 R84, desc[UR24][R12.64] ;  /* 0x000000180c542981 */ /* 0x000aa2000c1e1500 */
[----:B-1----:R-:W-:Y:S02]  /*2890*/  LEA R8, P2, R97, R120, 0x1 ;  /* 0x0000007861087211 */ /* 0x002fe400078408ff */
[----:B------:R-:W-:Y:S02]  /*28a0*/  ISETP.LT.AND P4, PT, R89, R4, P0 ;  /* 0x000000045900720c */ /* 0x000fe40000781270 */
[----:B------:R-:W-:Y:S02]  /*28b0*/  LOP3.LUT R91, R143, 0xc, RZ, 0xfc, !PT ;  /* 0x0000000c8f5b7812 */ /* 0x000fe400078efcff */
[----:B------:R-:W-:Y:S02]  /*28c0*/  PRMT R88, RZ, 0x7610, R88 ;  /* 0x00007610ff587816 */ /* 0x000fe40000000058 */
[----:B------:R-:W-:-:S02]  /*28d0*/  LEA.HI.X.SX32 R15, R25, R108, 0x1, P5 ;  /* 0x0000006c190f7211 */ /* 0x000fc400028f0eff */
[----:B------:R-:W-:Y:S02]  /*28e0*/  LEA.HI.X.SX32 R9, R97, R108, 0x1, P2 ;  /* 0x0000006c61097211 */ /* 0x000fe400010f0eff */
[----:B------:R-:W-:Y:S01]  /*28f0*/  ISETP.LT.AND P2, PT, R91, R4, P0 ;  /* 0x000000045b00720c */ /* 0x000fe20000741270 */
[----:B------:R-:W2:Y:S01]  /*2900*/  @P3 LDG.E.U16 R88, desc[UR24][R14.64] ;  /* 0x000000180e583981 */ /* 0x000ea2000c1e1500 */
[----:B------:R-:W-:Y:S02]  /*2910*/  PRMT R90, RZ, 0x7610, R90 ;  /* 0x00007610ff5a7816 */ /* 0x000fe4000000005a */
[----:B------:R-:W-:Y:S02]  /*2920*/  LEA R6, P3, R113, R120, 0x1 ;  /* 0x0000007871067211 */ /* 0x000fe400078608ff */
[----:B------:R-:W-:Y:S02]  /*2930*/  LOP3.LUT R95, R143, 0x1c, RZ, 0xfc, !PT ;  /* 0x0000001c8f5f7812 */ /* 0x000fe400078efcff */
[----:B------:R-:W-:Y:S01]  /*2940*/  PRMT R92, RZ, 0x7610, R92 ;  /* 0x00007610ff5c7816 */ /* 0x000fe2000000005c */
[----:B------:R1:W2:Y:S01]  /*2950*/  @P4 LDG.E.U16 R90, desc[UR24][R8.64] ;  /* 0x00000018085a4981 */ /* 0x0002a2000c1e1500 */
[----:B------:R-:W-:Y:S01]  /*2960*/  LEA.HI.X.SX32 R7, R113, R108, 0x1, P3 ;  /* 0x0000006c71077211 */ /* 0x000fe200018f0eff */
[----:B------:R-:W-:Y:S01]  /*2970*/  IMAD R25, R2, 0x2, R25 ;  /* 0x0000000202197824 */ /* 0x000fe200078e0219 */
[----:B------:R-:W-:-:S02]  /*2980*/  LOP3.LUT R78, R0, 0x1f, RZ, 0xc0, !PT ;  /* 0x0000001f004e7812 */ /* 0x000fc400078ec0ff */
[----:B------:R-:W-:Y:S01]  /*2990*/  ISETP.LT.AND P4, PT, R95, R4, P0 ;  /* 0x000000045f00720c */ /* 0x000fe20000781270 */
[----:B------:R0:W2:Y:S01]  /*29a0*/  @P2 LDG.E.U16 R92, desc[UR24][R6.64] ;  /* 0x00000018065c2981 */ /* 0x0000a2000c1e1500 */
[----:B------:R-:W-:Y:S01]  /*29b0*/  LOP3.LUT R93, R143, 0x14, RZ, 0xfc, !PT ;  /* 0x000000148f5d7812 */ /* 0x000fe200078efcff */
[----:B-----5:R-:W-:Y:S01]  /*29c0*/  IMAD R12, R78, R3, RZ ;  /* 0x000000034e0c7224 */ /* 0x020fe200078e02ff */
[-C--:B------:R-:W-:Y:S02]  /*29d0*/  LEA R10, P2, R101, R120.reuse, 0x1 ;  /* 0x00000078650a7211 */ /* 0x080fe400078408ff */
[----:B-1----:R-:W-:Y:S02]  /*29e0*/  LEA R8, P5, R25, R120, 0x1 ;  /* 0x0000007819087211 */ /* 0x002fe400078a08ff */
[----:B------:R-:W-:Y:S02]  /*29f0*/  ISETP.LT.AND P3, PT, R93, R4, P0 ;  /* 0x000000045d00720c */ /* 0x000fe40000761270 */
[----:B------:R-:W-:-:S02]  /*2a00*/  PRMT R94, RZ, 0x7610, R94 ;  /* 0x00007610ff5e7816 */ /* 0x000fc4000000005e */
[-C--:B------:R-:W-:Y:S02]  /*2a10*/  LEA.HI.X.SX32 R11, R101, R108.reuse, 0x1, P2 ;  /* 0x0000006c650b7211 */ /* 0x080fe400010f0eff */
[----:B------:R-:W-:Y:S02]  /*2a20*/  LEA.HI.X.SX32 R9, R25, R108, 0x1, P5 ;  /* 0x0000006c19097211 */ /* 0x000fe400028f0eff */
[C---:B------:R-:W-:Y:S02]  /*2a30*/  LEA R102, P2, R12.reuse, UR18, 0x1 ;  /* 0x000000120c667c11 */ /* 0x040fe4000f8408ff */
[C---:B0-----:R-:W-:Y:S01]  /*2a40*/  LEA R6, P5, R19.reuse, R120, 0x1 ;  /* 0x0000007813067211 */ /* 0x041fe200078a08ff */
[----:B------:R0:W5:Y:S01]  /*2a50*/  @P4 LDG.E.U16 R94, desc[UR24][R8.64] ;  /* 0x00000018085e4981 */ /* 0x000162000c1e1500 */
[----:B------:R-:W-:Y:S02]  /*2a60*/  PRMT R106, RZ, 0x7610, R106 ;  /* 0x00007610ff6a7816 */ /* 0x000fe4000000006a */
[----:B------:R-:W-:Y:S01]  /*2a70*/  LEA.HI.X.SX32 R104, R12, UR19, 0x1, P2 ;  /* 0x000000130c687c11 */ /* 0x000fe200090f0eff */
[----:B------:R-:W-:Y:S01]  /*2a80*/  IMAD R25, R2, 0x2, R25 ;  /* 0x0000000202197824 */ /* 0x000fe200078e0219 */
[----:B------:R-:W-:-:S02]  /*2a90*/  LEA.HI.X.SX32 R7, R19, R108, 0x1, P5 ;  /* 0x0000006c13077211 */ /* 0x000fc400028f0eff */
[-C--:B------:R-:W-:Y:S01]  /*2aa0*/  LEA R12, P5, R23, R120.reuse, 0x1 ;  /* 0x00000078170c7211 */ /* 0x080fe200078a08ff */
[----:B------:R1:W2:Y:S01]  /*2ab0*/  @P3 LDG.E.U16 R106, desc[UR24][R10.64] ;  /* 0x000000180a6a3981 */ /* 0x0002a2000c1e1500 */
[----:B0-----:R-:W-:Y:S01]  /*2ac0*/  LEA R8, P2, R17, R120, 0x1 ;  /* 0x0000007811087211 */ /* 0x001fe200078408ff */
[----:B------:R-:W-:Y:S01]  /*2ad0*/  IMAD R15, R30, UR4, RZ ;  /* 0x000000041e0f7c24 */ /* 0x000fe2000f8e02ff */
[-C--:B------:R-:W-:Y:S02]  /*2ae0*/  LEA.HI.X.SX32 R13, R23, R108.reuse, 0x1, P5 ;  /* 0x0000006c170d7211 */ /* 0x080fe400028f0eff */
[----:B------:R-:W-:Y:S01]  /*2af0*/  LEA.HI.X.SX32 R9, R17, R108, 0x1, P2 ;  /* 0x0000006c11097211 */ /* 0x000fe200010f0eff */
[----:B------:R-:W-:Y:S01]  /*2b00*/  IMAD R22, R32, UR4, RZ ;  /* 0x0000000420167c24 */ /* 0x000fe2000f8e02ff */
[-C--:B------:R-:W-:Y:S02]  /*2b10*/  LEA R122, P5, R25, R120.reuse, 0x1 ;  /* 0x00000078197a7211 */ /* 0x080fe400078a08ff */
[-C--:B-1----:R-:W-:Y:S01]  /*2b20*/  LEA R10, P2, R21, R120.reuse, 0x1 ;  /* 0x00000078150a7211 */ /* 0x082fe200078408ff */
[----:B------:R-:W-:Y:S01]  /*2b30*/  IMAD R26, R26, UR4, RZ ;  /* 0x000000041a1a7c24 */ /* 0x000fe2000f8e02ff */
[----:B------:R-:W-:Y:S01]  /*2b40*/  LEA R118, P6, R105, R120, 0x1 ;  /* 0x0000007869767211 */ /* 0x000fe200078c08ff */
[----:B------:R-:W-:Y:S01]  /*2b50*/  IMAD R24, R34, UR4, RZ ;  /* 0x0000000422187c24 */ /* 0x000fe2000f8e02ff */
[----:B------:R-:W-:Y:S01]  /*2b60*/  LEA.HI.X.SX32 R11, R21, R108, 0x1, P2 ;  /* 0x0000006c150b7211 */ /* 0x000fe200010f0eff */
        /* <DEDUP_REMOVED lines=13> */
[----:B------:R-:W-:-:S02]  /*2c40*/  LEA R18, P2, R24, R102, 0x1 ;  /* 0x0000006618127211 */ /* 0x000fc400078408ff */
[----:B------:R-:W-:Y:S02]  /*2c50*/  LEA.HI.X.SX32 R21, R22, R104, 0x1, P5 ;  /* 0x0000006816157211 */ /* 0x000fe400028f0eff */
[----:B------:R-:W-:Y:S02]  /*2c60*/  LEA R22, P5, R27, R102, 0x1 ;  /* 0x000000661b167211 */ /* 0x000fe400078a08ff */
[----:B------:R-:W-:Y:S02]  /*2c70*/  LEA.HI.X.SX32 R17, R26, R104, 0x1, P6 ;  /* 0x000000681a117211 */ /* 0x000fe400030f0eff */
[----:B------:R-:W-:Y:S02]  /*2c80*/  LEA R26, P6, R31, R102, 0x1 ;  /* 0x000000661f1a7211 */ /* 0x000fe400078c08ff */
[----:B------:R-:W-:Y:S01]  /*2c90*/  LEA.HI.X.SX32 R19, R24, R104, 0x1, P2 ;  /* 0x0000006818137211 */ /* 0x000fe200010f0eff */
[----:B------:R-:W-:Y:S01]  /*2ca0*/  IMAD R39, R40, UR4, RZ ;  /* 0x0000000428277c24 */ /* 0x000fe2000f8e02ff */
[----:B------:R-:W-:-:S02]  /*2cb0*/  LEA R24, P2, R29, R102, 0x1 ;  /* 0x000000661d187211 */ /* 0x000fc400078408ff */
[----:B------:R-:W-:Y:S02]  /*2cc0*/  LEA.HI.X.SX32 R23, R27, R104, 0x1, P5 ;  /* 0x000000681b177211 */ /* 0x000fe400028f0eff */
[----:B------:R-:W-:Y:S01]  /*2cd0*/  LEA R28, P5, R33, R102, 0x1 ;  /* 0x00000066211c7211 */ /* 0x000fe200078a08ff */
[----:B------:R-:W-:Y:S01]  /*2ce0*/  IMAD R43, R42, UR4, RZ ;  /* 0x000000042a2b7c24 */ /* 0x000fe2000f8e02ff */
        /* <DEDUP_REMOVED lines=9> */
[----:B------:R-:W-:Y:S01]  /*2d80*/  LEA R38, P6, R43, R102, 0x1 ;  /* 0x000000662b267211 */ /* 0x000fe200078c08ff */
[----:B------:R-:W-:Y:S01]  /*2d90*/  IMAD R47, R46, UR4, RZ ;  /* 0x000000042e2f7c24 */ /* 0x000fe2000f8e02ff */
        /* <DEDUP_REMOVED lines=45> */
[----:B------:R-:W-:Y:S02]  /*3070*/  LEA.HI.X.SX32 R61, R65, R104, 0x1, P2 ;  /* 0x00000068413d7211 */ /* 0x000fe400010f0eff */
[----:B------:R-:W-:-:S02]  /*3080*/  LOP3.LUT R109, R143, 0x16, RZ, 0xfc, !PT ;  /* 0x000000168f6d7812 */ /* 0x000fc400078efcff */
[----:B------:R-:W-:Y:S02]  /*3090*/  LEA R66, P2, R71, R102, 0x1 ;  /* 0x0000006647427211 */ /* 0x000fe400078408ff */
[----:B------:R-:W-:Y:S01]  /*30a0*/  LEA.HI.X.SX32 R65, R69, R104, 0x1, P5 ;  /* 0x0000006845417211 */ /* 0x000fe200028f0eff */
[----:B------:R-:W-:Y:S01]  /*30b0*/  IMAD R76, R76, UR4, RZ ;  /* 0x000000044c4c7c24 */ /* 0x000fe2000f8e02ff */
[----:B------:R-:W-:Y:S02]  /*30c0*/  LOP3.LUT R107, R143, 0xe, RZ, 0xfc, !PT ;  /* 0x0000000e8f6b7812 */ /* 0x000fe400078efcff */
[----:B------:R-:W-:Y:S02]  /*30d0*/  LEA R70, P5, R75, R102, 0x1 ;  /* 0x000000664b467211 */ /* 0x000fe400078a08ff */
[----:B------:R-:W-:Y:S02]  /*30e0*/  LOP3.LUT R111, R143, 0x1e, RZ, 0xfc, !PT ;  /* 0x0000001e8f6f7812 */ /* 0x000fe400078efcff */
[----:B------:R-:W-:-:S02]  /*30f0*/  LEA.HI.X.SX32 R69, R73, R104, 0x1, P6 ;  /* 0x0000006849457211 */ /* 0x000fc400030f0eff */
[----:B------:R-:W-:Y:S02]  /*3100*/  LEA R74, P6, R77, R102, 0x1 ;  /* 0x000000664d4a7211 */ /* 0x000fe400078c08ff */
[----:B------:R-:W-:Y:S02]  /*3110*/  ISETP.LT.AND P3, PT, R109, R4, P0 ;  /* 0x000000046d00720c */ /* 0x000fe40000761270 */
[----:B------:R-:W-:Y:S02]  /*3120*/  LEA.HI.X.SX32 R67, R71, R104, 0x1, P2 ;  /* 0x0000006847437211 */ /* 0x000fe400010f0eff */
[----:B------:R-:W-:Y:S02]  /*3130*/  ISETP.LT.AND P4, PT, R107, R4, P0 ;  /* 0x000000046b00720c */ /* 0x000fe40000781270 */
[----:B------:R-:W-:Y:S02]  /*3140*/  LEA.HI.X.SX32 R71, R75, R104, 0x1, P5 ;  /* 0x000000684b477211 */ /* 0x000fe400028f0eff */
[----:B------:R-:W-:-:S02]  /*3150*/  ISETP.LT.AND P5, PT, R111, R4, P0 ;  /* 0x000000046f00720c */ /* 0x000fc400007a1270 */
[C---:B------:R-:W-:Y:S02]  /*3160*/  LEA R72, P2, R76.reuse, R102, 0x1 ;  /* 0x000000664c487211 */ /* 0x040fe400078408ff */
[----:B------:R-:W-:Y:S02]  /*3170*/  LEA.HI.X.SX32 R75, R77, R104, 0x1, P6 ;  /* 0x000000684d4b7211 */ /* 0x000fe400030f0eff */
[----:B------:R-:W-:Y:S02]  /*3180*/  LEA R120, P6, R103, R120, 0x1 ;  /* 0x0000007867787211 */ /* 0x000fe400078c08ff */
[----:B------:R-:W-:Y:S02]  /*3190*/  LEA.HI.X.SX32 R73, R76, R104, 0x1, P2 ;  /* 0x000000684c497211 */ /* 0x000fe400010f0eff */
[----:B------:R-:W-:Y:S02]  /*31a0*/  PRMT R134, RZ, 0x7610, R134 ;  /* 0x00007610ff867816 */ /* 0x000fe40000000086 */
[----:B------:R-:W-:-:S02]  /*31b0*/  LEA R76, P2, R100, R102, 0x1 ;  /* 0x00000066644c7211 */ /* 0x000fc400078408ff */
[----:B------:R-:W-:Y:S02]  /*31c0*/  PRMT R132, RZ, 0x7610, R132 ;  /* 0x00007610ff847816 */ /* 0x000fe40000000084 */
[----:B------:R-:W-:Y:S02]  /*31d0*/  LEA.HI.X.SX32 R121, R103, R108, 0x1, P6 ;  /* 0x0000006c67797211 */ /* 0x000fe400030f0eff */
[----:B------:R-:W-:Y:S02]  /*31e0*/  PRMT R136, RZ, 0x7610, R136 ;  /* 0x00007610ff887816 */ /* 0x000fe40000000088 */
[C---:B------:R-:W-:Y:S01]  /*31f0*/  LOP3.LUT R127, R143.reuse, 0x2, RZ, 0xfc, !PT ;  /* 0x000000028f7f7812 */ /* 0x040fe200078efcff */
[----:B------:R-:W3:Y:S01]  /*3200*/  @P3 LDG.E.U16 R134, desc[UR24][R120.64] ;  /* 0x0000001878863981 */ /* 0x000ee2000c1e1500 */
[C---:B------:R-:W-:Y:S02]  /*3210*/  LOP3.LUT R129, R143.reuse, 0x4, RZ, 0xfc, !PT ;  /* 0x000000048f817812 */ /* 0x040fe400078efcff */
[----:B------:R-:W-:Y:S01]  /*3220*/  LEA.HI.X.SX32 R77, R100, R104, 0x1, P2 ;  /* 0x00000068644d7211 */ /* 0x000fe200010f0eff */
[----:B------:R-:W3:Y:S01]  /*3230*/  @P4 LDG.E.U16 R132, desc[UR24][R118.64] ;  /* 0x0000001876844981 */ /* 0x000ee2000c1e1500 */
[----:B------:R-:W-:-:S02]  /*3240*/  LOP3.LUT R131, R143, 0x6, RZ, 0xfc, !PT ;  /* 0x000000068f837812 */ /* 0x000fc400078efcff */
[-C--:B------:R-:W-:Y:S01]  /*3250*/  ISETP.LT.AND P2, PT, R143, R4.reuse, P0 ;  /* 0x000000048f00720c */ /* 0x080fe20000741270 */
[----:B------:R0:W3:Y:S01]  /*3260*/  @P5 LDG.E.U16 R136, desc[UR24][R122.64] ;  /* 0x000000187a885981 */ /* 0x0000e2000c1e1500 */
[-C--:B------:R-:W-:Y:S02]  /*3270*/  ISETP.LT.AND P3, PT, R127, R4.reuse, P0 ;  /* 0x000000047f00720c */ /* 0x080fe40000761270 */
[-C--:B------:R-:W-:Y:S02]  /*3280*/  ISETP.LT.AND P4, PT, R129, R4.reuse, P0 ;  /* 0x000000048100720c */ /* 0x080fe40000781270 */
[-C--:B------:R-:W-:Y:S02]  /*3290*/  ISETP.LT.AND P5, PT, R131, R4.reuse, P0 ;  /* 0x000000048300720c */ /* 0x080fe400007a1270 */
[----:B------:R-:W-:Y:S02]  /*32a0*/  ISETP.LT.AND P0, PT, R78, R4, P0 ;  /* 0x000000044e00720c */ /* 0x000fe40000701270 */
[----:B------:R-:W-:-:S02]  /*32b0*/  PRMT R110, RZ, 0x7610, R110 ;  /* 0x00007610ff6e7816 */ /* 0x000fc4000000006e */
[----:B------:R-:W-:Y:S02]  /*32c0*/  PRMT R126, RZ, 0x7610, R126 ;  /* 0x00007610ff7e7816 */ /* 0x000fe4000000007e */
[----:B------:R-:W-:Y:S02]  /*32d0*/  PRMT R128, RZ, 0x7610, R128 ;  /* 0x00007610ff807816 */ /* 0x000fe40000000080 */
[----:B------:R-:W-:Y:S01]  /*32e0*/  PRMT R130, RZ, 0x7610, R130 ;  /* 0x00007610ff827816 */ /* 0x000fe20000000082 */
[----:B------:R-:W3:Y:S01]  /*32f0*/  @P2 LDG.E.U16 R110, desc[UR24][R8.64] ;  /* 0x00000018086e2981 */ /* 0x000ee2000c1e1500 */
[----:B------:R-:W-:Y:S02]  /*3300*/  PRMT R145, RZ, 0x7610, R145 ;  /* 0x00007610ff917816 */ /* 0x000fe40000000091 */
[----:B------:R-:W-:Y:S01]  /*3310*/  PRMT R147, RZ, 0x7610, R147 ;  /* 0x00007610ff937816 */ /* 0x000fe20000000093 */
[----:B------:R-:W5:Y:S01]  /*3320*/  @P3 LDG.E.U16 R126, desc[UR24][R6.64] ;  /* 0x00000018067e3981 */ /* 0x000f62000c1e1500 */
[----:B------:R-:W-:-:S02]  /*3330*/  PRMT R149, RZ, 0x7610, R149 ;  /* 0x00007610ff957816 */ /* 0x000fc40000000095 */
[----:B------:R-:W-:Y:S01]  /*3340*/  PRMT R151, RZ, 0x7610, R151 ;  /* 0x00007610ff977816 */ /* 0x000fe20000000097 */
[----:B------:R-:W5:Y:S01]  /*3350*/  @P4 LDG.E.U16 R128, desc[UR24][R10.64] ;  /* 0x000000180a804981 */ /* 0x000f62000c1e1500 */
[----:B------:R-:W-:Y:S02]  /*3360*/  PRMT R153, RZ, 0x7610, R153 ;  /* 0x00007610ff997816 */ /* 0x000fe40000000099 */
[----:B------:R-:W-:Y:S01]  /*3370*/  PRMT R155, RZ, 0x7610, R155 ;  /* 0x00007610ff9b7816 */ /* 0x000fe2000000009b */
[----:B------:R-:W5:Y:S01]  /*3380*/  @P5 LDG.E.U16 R130, desc[UR24][R12.64] ;  /* 0x000000180c825981 */ /* 0x000f62000c1e1500 */
        /* <DEDUP_REMOVED lines=38> */
[----:B------:R-:W5:Y:S04]  /*35f0*/  @P0 LDG.E.U16 R169, desc[UR24][R38.64] ;  /* 0x0000001826a90981 */ /* 0x000f68000c1e1500 */
        /* <DEDUP_REMOVED lines=18> */
[----:B------:R-:W5:Y:S01]  /*3720*/  @P0 LDG.E.U16 R207, desc[UR24][R76.64] ;  /* 0x000000184ccf0981 */ /* 0x000f62000c1e1500 */
[----:B------:R-:W-:-:S02]  /*3730*/  SHF.R.S32.HI R100, RZ, 0x7, R0 ;  /* 0x00000007ff647819 */ /* 0x000fc40000011400 */
[----:B0-----:R-:W-:Y:S02]  /*3740*/  SHF.R.S32.HI R123, RZ, 0x1f, R98 ;  /* 0x0000001fff7b7819 */ /* 0x001fe40000011462 */
[----:B------:R-:W-:Y:S01]  /*3750*/  SGXT R100, R100, 0x1 ;  /* 0x000000016464781a */ /* 0x000fe20000000200 */
[----:B------:R-:W-:Y:S01]  /*3760*/  IMAD.SHL.U32 R102, R0, 0x2, RZ ;  /* 0x0000000200667824 */ /* 0x000fe200078e00ff */
[----:B------:R-:W-:Y:S02]  /*3770*/  SHF.L.U64.HI R146, R98, 0x1, R123 ;  /* 0x0000000162927819 */ /* 0x000fe4000001027b */
[----:B------:R-:W-:Y:S02]  /*3780*/  LOP3.LUT R119, R100, 0x90, RZ, 0xc0, !PT ;  /* 0x0000009064777812 */ /* 0x000fe400078ec0ff */
[----:B------:R-:W-:Y:S02]  /*3790*/  SHF.R.S32.HI R100, RZ, 0x1f, R117 ;  /* 0x0000001fff647819 */ /* 0x000fe40000011475 */
[----:B------:R-:W-:-:S02]  /*37a0*/  LEA R122, P2, R117, R96, 0x1 ;  /* 0x00000060757a7211 */ /* 0x000fc400078408ff */
[----:B------:R-:W-:Y:S02]  /*37b0*/  SHF.R.S32.HI R98, RZ, 0x1f, R115 ;  /* 0x0000001fff627819 */ /* 0x000fe40000011473 */
[-C--:B------:R-:W-:Y:S01]  /*37c0*/  LEA R124, P0, R115, R96.reuse, 0x1 ;  /* 0x00000060737c7211 */ /* 0x080fe200078008ff */
[----:B------:R-:W-:Y:S01]  /*37d0*/  IMAD.SHL.U32 R108, R141, 0x2, RZ ;  /* 0x000000028d6c7824 */ /* 0x000fe200078e00ff */
[----:B------:R-:W-:Y:S02]  /*37e0*/  SHF.R.S32.HI R112, RZ, 0x1f, R105 ;  /* 0x0000001fff707819 */ /* 0x000fe40000011469 */
[----:B------:R-:W-:Y:S02]  /*37f0*/  LEA R118, P4, R105, R96, 0x1 ;  /* 0x0000006069767211 */ /* 0x000fe400078808ff */
[----:B------:R-:W-:Y:S02]  /*3800*/  LEA.HI.X R123, R117, R146, R100, 0x1, P2 ;  /* 0x00000092757b7211 */ /* 0x000fe400010f0c64 */
[----:B------:R-:W-:-:S02]  /*3810*/  SHF.R.S32.HI R100, RZ, 0x1f, R97 ;  /* 0x0000001fff647819 */ /* 0x000fc40000011461 */
[-C--:B------:R-:W-:Y:S02]  /*3820*/  LEA R114, P2, R97, R96.reuse, 0x1 ;  /* 0x0000006061727211 */ /* 0x080fe400078408ff */
[----:B------:R-:W-:Y:S02]  /*3830*/  SHF.R.U32.HI R121, RZ, 0x2, R0 ;  /* 0x00000002ff797819 */ /* 0x000fe40000011600 */
[----:B------:R-:W-:Y:S02]  /*3840*/  LOP3.LUT R104, R119, 0x7e, R102, 0x78, !PT ;  /* 0x0000007e77687812 */ /* 0x000fe400078e7866 */
[----:B------:R-:W-:Y:S02]  /*3850*/  SHF.R.S32.HI R102, RZ, 0x1f, R113 ;  /* 0x0000001fff667819 */ /* 0x000fe40000011471 */
[----:B------:R-:W-:Y:S02]  /*3860*/  LEA R120, P3, R113, R96, 0x1 ;  /* 0x0000006071787211 */ /* 0x000fe400078608ff */
[----:B------:R-:W-:-:S02]  /*3870*/  LEA.HI.X R125, R115, R146, R98, 0x1, P0 ;  /* 0x00000092737d7211 */ /* 0x000fc400000f0c62 */
[----:B------:R-:W-:Y:S02]  /*3880*/  LEA.HI.X R144, R105, R146, R112, 0x1, P4 ;  /* 0x0000009269907211 */ /* 0x000fe400020f0c70 */
[----:B------:R-:W-:Y:S02]  /*3890*/  SHF.R.S32.HI R98, RZ, 0x1f, R99 ;  /* 0x0000001fff627819 */ /* 0x000fe40000011463 */
[-C--:B------:R-:W-:Y:S02]  /*38a0*/  LEA R116, P0, R99, R96.reuse, 0x1 ;  /* 0x0000006063747211 */ /* 0x080fe400078008ff */
[----:B------:R-:W-:Y:S02]  /*38b0*/  SHF.R.S32.HI R112, RZ, 0x1f, R103 ;  /* 0x0000001fff707819 */ /* 0x000fe40000011467 */
[----:B------:R-:W-:Y:S02]  /*38c0*/  LEA R117, P4, R103, R96, 0x1 ;  /* 0x0000006067757211 */ /* 0x000fe400078808ff */
[----:B------:R-:W-:Y:S01]  /*38d0*/  LEA.HI.X R138, R97, R146, R100, 0x1, P2 ;  /* 0x00000092618a7211 */ /* 0x000fe200010f0c64 */
[----:B------:R-:W-:Y:S01]  /*38e0*/  IMAD R97, R85, R2, RZ ;  /* 0x0000000255617224 */ /* 0x000fe200078e02ff */
[----:B------:R-:W-:-:S02]  /*38f0*/  LOP3.LUT R108, R108, 0x30, R121, 0x78, !PT ;  /* 0x000000306c6c7812 */ /* 0x000fc400078e7879 */
[----:B------:R-:W-:Y:S02]  /*3900*/  LEA.HI.X R121, R113, R146, R102, 0x1, P3 ;  /* 0x0000009271797211 */ /* 0x000fe400018f0c66 */
[----:B------:R-:W-:Y:S02]  /*3910*/  SHF.R.S32.HI R102, RZ, 0x1f, R101 ;  /* 0x0000001fff667819 */ /* 0x000fe40000011465 */
[----:B------:R-:W-:Y:S02]  /*3920*/  LEA R119, P3, R101, R96, 0x1 ;  /* 0x0000006065777211 */ /* 0x000fe400078608ff */
[----:B------:R-:W-:Y:S01]  /*3930*/  LEA.HI.X R139, R99, R146, R98, 0x1, P0 ;  /* 0x00000092638b7211 */ /* 0x000fe200000f0c62 */
[----:B------:R-:W-:Y:S01]  /*3940*/  IMAD R98, R87, R2, RZ ;  /* 0x0000000257627224 */ /* 0x000fe200078e02ff */
[----:B------:R-:W-:Y:S01]  /*3950*/  LEA.HI.X R135, R103, R146, R112, 0x1, P4 ;  /* 0x0000009267877211 */ /* 0x000fe200020f0c70 */
[----:B------:R-:W-:Y:S02]  /*3960*/  IMAD R100, R95, R2, RZ ;  /* 0x000000025f647224 */ /* 0x000fe400078e02ff */
[----:B------:R-:W-:Y:S01]  /*3970*/  IMAD.SHL.U32 R103, R97, 0x2, RZ ;  /* 0x0000000261677824 */ /* 0x000fe200078e00ff */
[----:B------:R-:W-:Y:S01]  /*3980*/  LEA.HI.X R137, R101, R146, R102, 0x1, P3 ;  /* 0x0000009265897211 */ /* 0x000fe200018f0c66 */
[----:B------:R-:W-:-:S02]  /*3990*/  IMAD R113, R111, R2, RZ ;  /* 0x000000026f717224 */ /* 0x000fc400078e02ff */
[----:B------:R-:W-:Y:S01]  /*39a0*/  IMAD.SHL.U32 R101, R98, 0x2, RZ ;  /* 0x0000000262657824 */ /* 0x000fe200078e00ff */
[----:B------:R-:W-:Y:S01]  /*39b0*/  IADD3 R102, P5, P6, R103, UR16, R96 ;  /* 0x0000001067667c10 */ /* 0x000fe2000febe060 */
[----:B------:R-:W-:-:S04]  /*39c0*/  IMAD.HI R97, R97, 0x2, RZ ;  /* 0x0000000261617827 */ /* 0x000fc800078e02ff */
[----:B------:R-:W-:Y:S02]  /*39d0*/  IMAD.SHL.U32 R105, R100, 0x2, RZ ;  /* 0x0000000264697824 */ /* 0x000fe400078e00ff */
[----:B------:R-:W-:Y:S02]  /*39e0*/  IMAD.SHL.U32 R115, R113, 0x2, RZ ;  /* 0x0000000271737824 */ /* 0x000fe400078e00ff */
[----:B------:R-:W-:Y:S01]  /*39f0*/  IMAD.HI R99, R98, 0x2, RZ ;  /* 0x0000000262637827 */ /* 0x000fe200078e02ff */
[----:B------:R-:W-:-:S03]  /*3a00*/  IADD3 R98, P0, P2, R105, UR16, R96 ;  /* 0x0000001069627c10 */ /* 0x000fc6000fa1e060 */
[----:B------:R-:W-:Y:S01]  /*3a10*/  IMAD.HI R112, R100, 0x2, RZ ;  /* 0x0000000264707827 */ /* 0x000fe200078e02ff */
[----:B------:R-:W-:Y:S02]  /*3a20*/  IADD3 R100, P3, P4, R101, UR16, R96 ;  /* 0x0000001065647c10 */ /* 0x000fe4000fc7e060 */
[----:B------:R-:W-:Y:S01]  /*3a30*/  IADD3.X R103, PT, PT, R97, UR17, R146, P5, P6 ;  /* 0x0000001161677c10 */ /* 0x000fe2000afec492 */
[----:B------:R-:W-:Y:S01]  /*3a40*/  IMAD.HI R113, R113, 0x2, RZ ;  /* 0x0000000271717827 */ /* 0x000fe200078e02ff */
[----:B------:R-:W-:Y:S02]  /*3a50*/  IADD3 R96, P5, P6, R115, UR16, R96 ;  /* 0x0000001073607c10 */ /* 0x000fe4000febe060 */
[--C-:B------:R-:W-:Y:S01]  /*3a60*/  IADD3.X R101, PT, PT, R99, UR17, R146.reuse, P3, P4 ;  /* 0x0000001163657c10 */ /* 0x100fe20009fe8492 */
[----:B------:R-:W-:Y:S01]  /*3a70*/  IMAD.SHL.U32 R133, R0, 0x40, RZ ;  /* 0x0000004000857824 */ /* 0x000fe200078e00ff */
[--C-:B------:R-:W-:Y:S02]  /*3a80*/  IADD3.X R99, PT, PT, R112, UR17, R146.reuse, P0, P2 ;  /* 0x0000001170637c10 */ /* 0x100fe400087e4492 */
[----:B------:R-:W-:-:S02]  /*3a90*/  IADD3.X R97, PT, PT, R113, UR17, R146, P5, P6 ;  /* 0x0000001171617c10 */ /* 0x000fc4000afec492 */
[----:B------:R-:W-:Y:S01]  /*3aa0*/  IADD3 R122, P0, PT, R122, UR16, RZ ;  /* 0x000000107a7a7c10 */ /* 0x000fe2000ff1e0ff */
[----:B------:R-:W-:-:S04]  /*3ab0*/  @!UP1 UIADD3 UR4, UPT, UPT, -UR7, 0x100000, URZ ;  /* 0x0010000007049890 */ /* 0x000fc8000fffe1ff */
[----:B------:R-:W-:Y:S02]  /*3ac0*/  @!UP1 USHF.L.U32 UR5, UR4, 0xb, URZ ;  /* 0x0000000b04059899 */ /* 0x000fe400080006ff */
[----:B------:R-:W-:Y:S01]  /*3ad0*/  @!UP1 USHF.L.U32 UR4, UR4, 0x1, URZ ;  /* 0x0000000104049899 */ /* 0x000fe200080006ff */
[----:B------:R-:W-:Y:S02]  /*3ae0*/  IADD3 R124, P6, PT, R124, UR16, RZ ;  /* 0x000000107c7c7c10 */ /* 0x000fe4000ffde0ff */
[----:B------:R-:W-:Y:S02]  /*3af0*/  LOP3.LUT R133, R104, 0x1000, R133, 0xf8, !PT ;  /* 0x0000100068857812 */ /* 0x000fe400078ef885 */
[----:B------:R-:W-:Y:S02]  /*3b00*/  IADD3.X R123, PT, PT, R123, UR17, RZ, P0, !PT ;  /* 0x000000117b7b7c10 */ /* 0x000fe400087fe4ff */
[----:B------:R-:W-:Y:S02]  /*3b10*/  IADD3.X R125, PT, PT, R125, UR17, RZ, P6, !PT ;  /* 0x000000117d7d7c10 */ /* 0x000fe4000b7fe4ff */
[----:B------:R-:W-:-:S02]  /*3b20*/  IADD3 R104, P0, PT, R117, UR16, RZ ;  /* 0x0000001075687c10 */ /* 0x000fc4000ff1e0ff */
[----:B------:R-:W-:Y:S01]  /*3b30*/  IADD3 R112, P6, PT, R119, UR16, RZ ;  /* 0x0000001077707c10 */ /* 0x000fe2000ffde0ff */
[----:B------:R-:W-:Y:S01]  /*3b40*/  VOTEU.ALL UP2, P1 ;  /* 0x0000000000ff7886 */ /* 0x000fe20000840000 */
[----:B------:R-:W-:Y:S02]  /*3b50*/  IADD3 R116, P4, PT, R116, UR16, RZ ;  /* 0x0000001074747c10 */ /* 0x000fe4000ff9e0ff */
[----:B------:R-:W-:Y:S02]  /*3b60*/  IADD3.X R105, PT, PT, R135, UR17, RZ, P0, !PT ;  /* 0x0000001187697c10 */ /* 0x000fe400087fe4ff */
[----:B------:R-:W-:Y:S01]  /*3b70*/  IADD3.X R113, PT, PT, R137, UR17, RZ, P6, !PT ;  /* 0x0000001189717c10 */ /* 0x000fe2000b7fe4ff */
[----:B------:R0:W1:Y:S01]  /*3b80*/  @!UP2 SYNCS.EXCH.64 URZ, [UR11+0xc008], UR4 ;  /* 0x00c008040bffa5b2 */ /* 0x0000620008000100 */
[----:B------:R-:W-:Y:S02]  /*3b90*/  LOP3.LUT R135, R133, 0x20, RZ, 0x3c, !PT ;  /* 0x0000002085877812 */ /* 0x000fe400078e3cff */
[----:B------:R-:W-:-:S02]  /*3ba0*/  IADD3.X R117, PT, PT, R139, UR17, RZ, P4, !PT ;  /* 0x000000118b757c10 */ /* 0x000fc4000a7fe4ff */
[C---:B------:R-:W-:Y:S02]  /*3bb0*/  LOP3.LUT R137, R133.reuse, 0x40, RZ, 0x3c, !PT ;  /* 0x0000004085897812 */ /* 0x040fe400078e3cff */
[----:B------:R-:W-:Y:S01]  /*3bc0*/  LOP3.LUT R139, R133, 0x60, RZ, 0x3c, !PT ;  /* 0x00000060858b7812 */ /* 0x000fe200078e3cff */
[----:B--2---:R-:W-:Y:S04]  /*3bd0*/  STS.U16 [R133+UR11+0x8400], R82 ;  /* 0x0084005285007988 */ /* 0x004fe8000800040b */
[----:B----4-:R-:W-:Y:S04]  /*3be0*/  STS.U16 [R133+UR11+0x8800], R86 ;  /* 0x0088005685007988 */ /* 0x010fe8000800040b */
[----:B------:R-:W-:Y:S01]  /*3bf0*/  STS.U16 [R133+UR11+0x8c00], R84 ;  /* 0x008c005485007988 */ /* 0x000fe2000800040b */
[----:B------:R-:W-:-:S02]  /*3c00*/  IADD3 R120, P2, PT, R120, UR16, RZ ;  /* 0x0000001078787c10 */ /* 0x000fc4000ff5e0ff */
[----:B------:R-:W-:Y:S02]  /*3c10*/  ISETP.NE.U32.AND P0, PT, RZ, UR8, PT ;  /* 0x00000008ff007c0c */ /* 0x000fe4000bf05070 */
[----:B------:R-:W-:Y:S02]  /*3c20*/  IADD3.X R121, PT, PT, R121, UR17, RZ, P2, !PT ;  /* 0x0000001179797c10 */ /* 0x000fe400097fe4ff */
[----:B------:R-:W-:Y:S01]  /*3c30*/  ISETP.LT.OR P2, PT, R5, 0x20, P0 ;  /* 0x000000200500780c */ /* 0x000fe20000741670 */
[----:B---3--:R-:W-:Y:S04]  /*3c40*/  STS.U16 [R133+UR11+0x8000], R110 ;  /* 0x0080006e85007988 */ /* 0x008fe8000800040b */
[----:B------:R2:W-:Y:S04]  /*3c50*/  STS.U16 [R135+UR11+0x8500], R80 ;  /* 0x0085005087007988 */ /* 0x0005e8000800040b */
[----:B------:R0:W-:Y:S04]  /*3c60*/  STS.U16 [R135+UR11+0x8d00], R88 ;  /* 0x008d005887007988 */ /* 0x0001e8000800040b */
[----:B------:R0:W-:Y:S04]  /*3c70*/  STS.U16 [R135+UR11+0x8900], R90 ;  /* 0x0089005a87007988 */ /* 0x0001e8000800040b */
[----:B-----5:R0:W-:Y:S04]  /*3c80*/  STS.U16 [R135+UR11+0x8100], R126 ;  /* 0x0081007e87007988 */ /* 0x0201e8000800040b */
[----:B------:R0:W-:Y:S04]  /*3c90*/  STS.U16 [R137+UR11+0x8600], R92 ;  /* 0x0086005c89007988 */ /* 0x0001e8000800040b */
[----:B------:R0:W-:Y:S04]  /*3ca0*/  STS.U16 [R137+UR11+0x8a00], R106 ;  /* 0x008a006a89007988 */ /* 0x0001e8000800040b */
[----:B------:R0:W-:Y:S04]  /*3cb0*/  STS.U16 [R137+UR11+0x8e00], R94 ;  /* 0x008e005e89007988 */ /* 0x0001e8000800040b */
[----:B------:R0:W-:Y:S04]  /*3cc0*/  STS.U16 [R137+UR11+0x8200], R128 ;  /* 0x0082008089007988 */ /* 0x0001e8000800040b */
[----:B------:R0:W-:Y:S04]  /*3cd0*/  STS.U16 [R139+UR11+0x8700], R132 ;  /* 0x008700848b007988 */ /* 0x0001e8000800040b */
[----:B------:R0:W-:Y:S04]  /*3ce0*/  STS.U16 [R139+UR11+0x8b00], R134 ;  /* 0x008b00868b007988 */ /* 0x0001e8000800040b */
[----:B------:R0:W-:Y:S04]  /*3cf0*/  STS.U16 [R139+UR11+0x8f00], R136 ;  /* 0x008f00888b007988 */ /* 0x0001e8000800040b */
[----:B------:R0:W-:Y:S04]  /*3d00*/  STS.U16 [R139+UR11+0x8300], R130 ;  /* 0x008300828b007988 */ /* 0x0001e8000800040b */
[----:B------:R0:W-:Y:S04]  /*3d10*/  STS.U16 [R108+UR11], R145 ;  /* 0x000000916c007988 */ /* 0x0001e8000800040b */
        /* <DEDUP_REMOVED lines=30> */
[----:B------:R0:W-:Y:S01]  /*3f00*/  STS.U16 [R108+UR11+0x3e00], R207 ;  /* 0x003e00cf6c007988 */ /* 0x0001e2000800040b */
[----:B-1----:R1:W-:Y:S06]  /*3f10*/  MEMBAR.ALL.CTA ;  /* 0x0000000000007992 */ /* 0x0023ec0000008000 */
[----:B-1----:R-:W1:Y:S01]  /*3f20*/  FENCE.VIEW.ASYNC.S ;  /* 0x00000000000073c6 */ /* 0x002e620000000000 */
[----:B--2---:R-:W-:-:S04]  /*3f30*/  SHF.R.S32.HI R80, RZ, 0x1f, R5 ;  /* 0x0000001fff507819 */ /* 0x004fc80000011405 */
[----:B------:R-:W-:Y:S01]  /*3f40*/  LEA.HI R80, R80, R5, RZ, 0x5 ;  /* 0x0000000550507211 */ /* 0x000fe200078f28ff */
[----:B------:R-:W-:-:S03]  /*3f50*/  IMAD.SHL.U32 R211, R3, 0x20, RZ ;  /* 0x0000002003d37824 */ /* 0x000fc600078e00ff */
[----:B------:R-:W-:-:S04]  /*3f60*/  SHF.R.S32.HI R80, RZ, 0x5, R80 ;  /* 0x00000005ff507819 */ /* 0x000fc80000011450 */
[----:B------:R-:W-:Y:S01]  /*3f70*/  VIMNMX R3, PT, PT, R80, 0x1, !PT ;  /* 0x0000000150037848 */ /* 0x000fe20007fe0100 */
[----:B-1----:R-:W-:Y:S01]  /*3f80*/  BAR.SYNC.DEFER_BLOCKING 0x0 ;  /* 0x0000000000007b1d */ /* 0x002fe20000010000 */
[----:B------:R-:W-:Y:S02]  /*3f90*/  IADD3 R118, P3, PT, R118, UR16, RZ ;  /* 0x0000001076767c10 */ /* 0x000fe4000ff7e0ff */
[----:B------:R-:W-:Y:S01]  /*3fa0*/  IADD3 R114, P5, PT, R114, UR16, RZ ;  /* 0x0000001072727c10 */ /* 0x000fe2000ffbe0ff */
[----:B------:R-:W-:Y:S01]  /*3fb0*/  VIADD R3, R3, 0xffffffff ;  /* 0xffffffff03037836 */ /* 0x000fe20000000000 */
[----:B------:R-:W-:Y:S01]  /*3fc0*/  IADD3.X R119, PT, PT, R144, UR17, RZ, P3, !PT ;  /* 0x0000001190777c10 */ /* 0x000fe20009ffe4ff */
[----:B------:R-:W-:Y:S01]  /*3fd0*/  UMOV UR6, URZ ;  /* 0x000000ff00067c82 */ /* 0x000fe20008000000 */
[----:B------:R-:W-:Y:S01]  /*3fe0*/  IADD3.X R115, PT, PT, R138, UR17, RZ, P5, !PT ;  /* 0x000000118a737c10 */ /* 0x000fe2000affe4ff */
[----:B------:R-:W-:Y:S01]  /*3ff0*/  IMAD.SHL.U32 R209, R2, 0x20, RZ ;  /* 0x0000002002d17824 */ /* 0x000fe200078e00ff */
[----:B------:R-:W-:Y:S01]  /*4000*/  ISETP.NE.U32.AND P3, PT, R3, RZ, PT ;  /* 0x000000ff0300720c */ /* 0x000fe20003f65070 */
[----:B0-----:R-:W-:-:S12]  /*4010*/  @P2 BRA `(.L_x_6) ;  /* 0x0000000000682947 */ /* 0x001fd80003800000 */
[----:B------:R-:W-:Y:S02]  /*4020*/  UIADD3 UR4, UPT, UPT, UR11, 0x8000, URZ ;  /* 0x000080000b047890 */ /* 0x000fe4000fffe0ff */
[----:B------:R-:W-:Y:S02]  /*4030*/  USHF.R.U32.HI UR8, URZ, 0x4, UR11 ;  /* 0x00000004ff087899 */ /* 0x000fe4000801160b */
[----:B------:R-:W-:Y:S02]  /*4040*/  USHF.R.U32.HI UR4, URZ, 0x4, UR4 ;  /* 0x00000004ff047899 */ /* 0x000fe40008011604 */
[----:B------:R-:W-:Y:S02]  /*4050*/  USGXT.U32 UR8, UR8, 0xe ;  /* 0x0000000e0808789a */ /* 0x000fe40008000000 */
[----:B------:R-:W-:Y:S01]  /*4060*/  USGXT.U32 UR4, UR4, 0xe ;  /* 0x0000000e0404789a */ /* 0x000fe20008000000 */
[----:B------:R-:W-:Y:S01]  /*4070*/  UMOV UR14, 0x1000080 ;  /* 0x01000080000e7882 */ /* 0x000fe20000000000 */
[----:B------:R-:W-:Y:S01]  /*4080*/  UMOV UR15, 0x40004040 ;  /* 0x40004040000f7882 */ /* 0x000fe20000000000 */
[----:B------:R-:W-:Y:S01]  /*4090*/  UMOV UR16, 0xfffffffe ;  /* 0xfffffffe00107882 */ /* 0x000fe20000000000 */
[----:B------:R-:W-:Y:S01]  /*40a0*/  UMOV UR17, 0x7fffbfdf ;  /* 0x7fffbfdf00117882 */ /* 0x000fe20000000000 */
[----:B------:R-:W-:Y:S01]  /*40b0*/  UMOV UR9, URZ ;  /* 0x000000ff00097c82 */ /* 0x000fe20008000000 */
[----:B------:R-:W-:Y:S01]  /*40c0*/  UMOV UR5, URZ ;  /* 0x000000ff00057c82 */ /* 0x000fe20008000000 */
[----:B------:R-:W-:-:S02]  /*40d0*/  ULOP3.LUT UR18, UR4, 0x1000000, URZ, 0xfc, !UPT ;  /* 0x0100000004127892 */ /* 0x000fc4000f8efcff */
[----:B------:R-:W-:Y:S02]  /*40e0*/  UIADD3.64 UR16, UPT, UPT, UR8, -UR16, URZ ;  /* 0x8000001008107297 */ /* 0x000fe4000fffe0ff */
[----:B------:R-:W-:Y:S01]  /*40f0*/  UIADD3.64 UR14, UPT, UPT, UR4, UR14, URZ ;  /* 0x0000000e040e7297 */ /* 0x000fe2000fffe0ff */
[----:B------:R-:W-:Y:S01]  /*4100*/  UMOV UR20, 0x0 ;  /* 0x0000000000147882 */ /* 0x000fe20000000000 */
[----:B------:R-:W-:Y:S01]  /*4110*/  UMOV UR21, 0x8408010 ;  /* 0x0840801000157882 */ /* 0x000fe20000000000 */
[----:B------:R-:W-:Y:S01]  /*4120*/  UMOV UR4, UR13 ;  /* 0x0000000d00047c82 */ /* 0x000fe20008000000 */
[----:B------:R-:W-:Y:S01]  /*4130*/  UMOV UR9, 0x80004020 ;  /* 0x8000402000097882 */ /* 0x000fe20000000000 */
[----:B------:R-:W-:Y:S01]  /*4140*/  UMOV UR19, 0x40004040 ;  /* 0x4000404000137882 */ /* 0x000fe20000000000 */
[----:B------:R-:W-:Y:S01]  /*4150*/  UMOV UR22, 0x0 ;  /* 0x0000000000167882 */ /* 0x000fe20000000000 */
[----:B------:R-:W-:Y:S01]  /*4160*/  UMOV UR23, 0x8408010 ;  /* 0x0840801000177882 */ /* 0x000fe20000000000 */
[----:B------:R-:W-:Y:S01]  /*4170*/  UMOV UR4, UR4 ;  /* 0x0000000400047c82 */ /* 0x000fe20008000000 */
[----:B------:R0:W-:Y:S01]  /*4180*/  UTCHMMA gdesc[UR18], gdesc[UR8], tmem[UR10], tmem[UR20], idesc[UR21], !UPT ;  /* 0x00ff1408120075ea */ /* 0x0001e2000f80000a */
[----:B------:R0:W-:Y:S01]  /*4190*/  UTCHMMA gdesc[UR14], gdesc[UR16], tmem[UR10], tmem[UR22], idesc[UR23], UPT ;  /* 0x00ff16100e0075ea */ /* 0x0001e2000b80000a */
[----:B------:R0:W-:Y:S01]  /*41a0*/  UTCBAR [UR4], URZ ;  /* 0x000000ff040073e9 */ /* 0x0001e200080000ff */
[----:B------:R-:W-:Y:S01]  /*41b0*/  NOP ;  /* 0x0000000000007918 */ /* 0x000fe20000000000 */
.L_x_6:
[----:B------:R-:W-:Y:S05]  /*41c0*/  @!P3 BRA `(.L_x_7) ;  /* 0x00000010001cb947 */ /* 0x000fea0003800000 */
[----:B0-----:R-:W-:Y:S01]  /*41d0*/  UIADD3 UR4, UPT, UPT, UR11, 0xa000, URZ ;  /* 0x0000a0000b047890 */ /* 0x001fe2000fffe0ff */
[----:B------:R-:W-:Y:S01]  /*41e0*/  VIADD R4, R4, 0xffffffe0 ;  /* 0xffffffe004047836 */ /* 0x000fe20000000000 */
[----:B------:R-:W-:Y:S02]  /*41f0*/  UIADD3 UR5, UPT, UPT, UR11, 0x4000, URZ ;  /* 0x000040000b057890 */ /* 0x000fe4000fffe0ff */
[----:B------:R-:W-:Y:S02]  /*4200*/  USHF.R.U32.HI UR4, URZ, 0x4, UR4 ;  /* 0x00000004ff047899 */ /* 0x000fe40008011604 */
[----:B------:R-:W-:Y:S02]  /*4210*/  USHF.R.U32.HI UR5, URZ, 0x4, UR5 ;  /* 0x00000004ff057899 */ /* 0x000fe40008011605 */
[----:B------:R-:W-:Y:S02]  /*4220*/  USGXT.U32 UR4, UR4, 0xe ;  /* 0x0000000e0404789a */ /* 0x000fe40008000000 */
[----:B------:R-:W-:Y:S01]  /*4230*/  USGXT.U32 UR8, UR5, 0xe ;  /* 0x0000000e0508789a */ /* 0x000fe20008000000 */
[----:B------:R-:W-:Y:S01]  /*4240*/  UMOV UR14, 0x1000080 ;  /* 0x01000080000e7882 */ /* 0x000fe20000000000 */
[----:B------:R-:W-:Y:S01]  /*4250*/  UMOV UR15, 0x40004040 ;  /* 0x40004040000f7882 */ /* 0x000fe20000000000 */
[----:B------:R-:W-:Y:S01]  /*4260*/  UMOV UR5, URZ ;  /* 0x000000ff00057c82 */ /* 0x000fe20008000000 */
[----:B------:R-:W-:Y:S01]  /*4270*/  UMOV UR16, 0xfffffffe ;  /* 0xfffffffe00107882 */ /* 0x000fe20000000000 */
[----:B------:R-:W-:Y:S01]  /*4280*/  UMOV UR17, 0x7fffbfdf ;  /* 0x7fffbfdf00117882 */ /* 0x000fe20000000000 */
[----:B------:R-:W-:Y:S01]  /*4290*/  UMOV UR9, URZ ;  /* 0x000000ff00097c82 */ /* 0x000fe20008000000 */
[----:B------:R-:W-:-:S02]  /*42a0*/  ULOP3.LUT UR18, UR4, 0x1000000, URZ, 0xfc, !UPT ;  /* 0x0100000004127892 */ /* 0x000fc4000f8efcff */
[----:B------:R-:W-:Y:S02]  /*42b0*/  UIADD3.64 UR14, UPT, UPT, UR4, UR14, URZ ;  /* 0x0000000e040e7297 */ /* 0x000fe4000fffe0ff */
[----:B------:R-:W-:Y:S01]  /*42c0*/  UIADD3.64 UR16, UPT, UPT, UR8, -UR16, URZ ;  /* 0x8000001008107297 */ /* 0x000fe2000fffe0ff */
[----:B------:R-:W-:Y:S01]  /*42d0*/  UMOV UR5, 0x1 ;  /* 0x0000000100057882 */ /* 0x000fe20000000000 */
[----:B------:R-:W-:-:S10]  /*42e0*/  UMOV UR4, URZ ;  /* 0x000000ff00047c82 */ /* 0x000fd40008000000 */
.L_x_10:
[----:B------:R-:W-:Y:S01]  /*42f0*/  USHF.L.U32 UR6, UR6, 0x1f, URZ ;  /* 0x0000001f06067899 */ /* 0x000fe200080006ff */
[----:B------:R-:W-:-:S04]  /*4300*/  IMAD.WIDE R74, R211, 0x2, R74 ;  /* 0x00000002d34a7825 */ /* 0x000fc800078e024a */
[----:B------:R-:W-:-:S04]  /*4310*/  IMAD.WIDE R72, R211, 0x2, R72 ;  /* 0x00000002d3487825 */ /* 0x000fc800078e0248 */
[----:B0-----:R-:W-:-:S04]  /*4320*/  IMAD.U32 R2, RZ, RZ, UR6 ;  /* 0x00000006ff027e24 */ /* 0x001fc8000f8e00ff */
[----:B------:R-:W0:Y:S02]  /*4330*/  SYNCS.PHASECHK.TRANS64.TRYWAIT P2, [UR13], R2 ;  /* 0x00000002ff0075a7 */ /* 0x000e24000804110d */
[----:B0-----:R-:W-:Y:S05]  /*4340*/  @!P2 BRA `(.L_x_8) ;  /* 0x000000540040a947 */ /* 0x001fea0003800000 */
.L_x_16:
[-C--:B------:R-:W-:Y:S01]  /*4350*/  ISETP.GE.AND P6, PT, R143, R4.reuse, PT ;  /* 0x000000048f00720c */ /* 0x080fe20003fc6270 */
[----:B------:R-:W-:Y:S01]  /*4360*/  IMAD.WIDE R8, R209, 0x2, R8 ;  /* 0x00000002d1087825 */ /* 0x000fe200078e0208 */
[----:B------:R-:W-:Y:S02]  /*4370*/  PRMT R2, RZ, 0x7610, R2 ;  /* 0x00007610ff027816 */ /* 0x000fe40000000002 */
[-C--:B------:R-:W-:Y:S01]  /*4380*/  ISETP.GE.AND P2, PT, R127, R4.reuse, PT ;  /* 0x000000047f00720c */ /* 0x080fe20003f46270 */
[----:B------:R-:W-:Y:S01]  /*4390*/  IMAD.WIDE R122, R209, 0x2, R122 ;  /* 0x00000002d17a7825 */ /* 0x000fe200078e027a */
[-C--:B------:R-:W-:Y:S02]  /*43a0*/  ISETP.GE.AND P3, PT, R129, R4.reuse, PT ;  /* 0x000000048100720c */ /* 0x080fe40003f66270 */
[-C--:B------:R-:W-:Y:S01]  /*43b0*/  ISETP.GE.AND P4, PT, R131, R4.reuse, PT ;  /* 0x000000048300720c */ /* 0x080fe20003f86270 */
[----:B------:R-:W-:Y:S01]  /*43c0*/  IMAD.WIDE R124, R209, 0x2, R124 ;  /* 0x00000002d17c7825 */ /* 0x000fe200078e027c */
[----:B------:R-:W-:-:S02]  /*43d0*/  ISETP.GE.AND P5, PT, R79, R4, PT ;  /* 0x000000044f00720c */ /* 0x000fc40003fa6270 */
[----:B------:R-:W-:Y:S01]  /*43e0*/  PRMT R80, RZ, 0x7610, R80 ;  /* 0x00007610ff507816 */ /* 0x000fe20000000050 */
[----:B------:R-:W2:Y:S01]  /*43f0*/  @!P6 LDG.E.U16 R2, desc[UR24][R8.64] ;  /* 0x000000180802e981 */ /* 0x000ea2000c1e1500 */
[-C--:B------:R-:W-:Y:S01]  /*4400*/  ISETP.GE.AND P6, PT, R81, R4.reuse, PT ;  /* 0x000000045100720c */ /* 0x080fe20003fc6270 */
[C---:B------:R-:W-:Y:S01]  /*4410*/  IMAD.WIDE R12, R209.reuse, 0x2, R12 ;  /* 0x00000002d10c7825 */ /* 0x040fe200078e020c */
[----:B------:R-:W-:Y:S02]  /*4420*/  PRMT R82, RZ, 0x7610, R82 ;  /* 0x00007610ff527816 */ /* 0x000fe40000000052 */
[----:B------:R-:W-:Y:S01]  /*4430*/  PRMT R84, RZ, 0x7610, R84 ;  /* 0x00007610ff547816 */ /* 0x000fe20000000054 */
[C---:B------:R-:W-:Y:S01]  /*4440*/  IMAD.WIDE R10, R209.reuse, 0x2, R10 ;  /* 0x00000002d10a7825 */ /* 0x040fe200078e020a */
[----:B------:R-:W-:Y:S02]  /*4450*/  PRMT R86, RZ, 0x7610, R86 ;  /* 0x00007610ff567816 */ /* 0x000fe40000000056 */
[----:B------:R-:W-:Y:S01]  /*4460*/  PRMT R88, RZ, 0x7610, R88 ;  /* 0x00007610ff587816 */ /* 0x000fe20000000058 */
[----:B------:R-:W-:Y:S01]  /*4470*/  IMAD.WIDE R6, R209, 0x2, R6 ;  /* 0x00000002d1067825 */ /* 0x000fe200078e0206 */
[----:B------:R-:W3:Y:S01]  /*4480*/  @!P3 LDG.E.U16 R82, desc[UR24][R10.64] ;  /* 0x000000180a52b981 */ /* 0x000ee2000c1e1500 */
[----:B------:R-:W-:-:S02]  /*4490*/  ISETP.GE.AND P3, PT, R83, R4, PT ;  /* 0x000000045300720c */ /* 0x000fc40003f66270 */
[----:B------:R-:W-:Y:S01]  /*44a0*/  IMAD.WIDE R102, R209, 0x2, R102 ;  /* 0x00000002d1667825 */ /* 0x000fe200078e0266 */
[----:B------:R-:W4:Y:S01]  /*44b0*/  @!P2 LDG.E.U16 R80, desc[UR24][R6.64] ;  /* 0x000000180650a981 */ /* 0x000f22000c1e1500 */
[-C--:B------:R-:W-:Y:S02]  /*44c0*/  ISETP.GE.AND P2, PT, R91, R4.reuse, PT ;  /* 0x000000045b00720c */ /* 0x080fe40003f46270 */
[----:B------:R-:W-:Y:S01]  /*44d0*/  IMAD.WIDE R112, R209, 0x2, R112 ;  /* 0x00000002d1707825 */ /* 0x000fe200078e0270 */
[----:B------:R-:W5:Y:S01]  /*44e0*/  @!P4 LDG.E.U16 R84, desc[UR24][R12.64] ;  /* 0x000000180c54c981 */ /* 0x000f62000c1e1500 */
[-C--:B------:R-:W-:Y:S02]  /*44f0*/  ISETP.GE.AND P4, PT, R89, R4.reuse, PT ;  /* 0x000000045900720c */ /* 0x080fe40003f86270 */
[----:B------:R-:W-:Y:S01]  /*4500*/  IMAD.WIDE R114, R209, 0x2, R114 ;  /* 0x00000002d1727825 */ /* 0x000fe200078e0272 */
[----:B------:R-:W3:Y:S01]  /*4510*/  @!P5 LDG.E.U16 R86, desc[UR24][R124.64] ;  /* 0x000000187c56d981 */ /* 0x000ee2000c1e1500 */
[----:B------:R-:W-:-:S02]  /*4520*/  ISETP.GE.AND P5, PT, R93, R4, PT ;  /* 0x000000045d00720c */ /* 0x000fc40003fa6270 */
[----:B------:R-:W-:Y:S01]  /*4530*/  IMAD.WIDE R116, R209, 0x2, R116 ;  /* 0x00000002d1747825 */ /* 0x000fe200078e0274 */
[----:B------:R-:W4:Y:S01]  /*4540*/  @!P6 LDG.E.U16 R88, desc[UR24][R122.64] ;  /* 0x000000187a58e981 */ /* 0x000f22000c1e1500 */
[-C--:B------:R-:W-:Y:S02]  /*4550*/  ISETP.GE.AND P6, PT, R85, R4.reuse, PT ;  /* 0x000000045500720c */ /* 0x080fe40003fc6270 */
[----:B------:R-:W-:Y:S01]  /*4560*/  PRMT R90, RZ, 0x7610, R90 ;  /* 0x00007610ff5a7816 */ /* 0x000fe2000000005a */
[C---:B------:R-:W-:Y:S01]  /*4570*/  IMAD.WIDE R120, R209.reuse, 0x2, R120 ;  /* 0x00000002d1787825 */ /* 0x040fe200078e0278 */
[----:B------:R-:W-:Y:S02]  /*4580*/  PRMT R94, RZ, 0x7610, R94 ;  /* 0x00007610ff5e7816 */ /* 0x000fe4000000005e */
[----:B------:R-:W-:Y:S01]  /*4590*/  PRMT R106, RZ, 0x7610, R106 ;  /* 0x00007610ff6a7816 */ /* 0x000fe2000000006a */
[C---:B------:R-:W-:Y:S01]  /*45a0*/  IMAD.WIDE R96, R209.reuse, 0x2, R96 ;  /* 0x00000002d1607825 */ /* 0x040fe200078e0260 */
[----:B------:R-:W-:Y:S01]  /*45b0*/  PRMT R110, RZ, 0x7610, R110 ;  /* 0x00007610ff6e7816 */ /* 0x000fe2000000006e */
[----:B------:R-:W4:Y:S01]  /*45c0*/  @!P2 LDG.E.U16 R90, desc[UR24][R120.64] ;  /* 0x00000018785aa981 */ /* 0x000f22000c1e1500 */
[----:B------:R-:W-:Y:S01]  /*45d0*/  PRMT R128, RZ, 0x7610, R128 ;  /* 0x00007610ff807816 */ /* 0x000fe20000000080 */
[----:B------:R-:W-:Y:S01]  /*45e0*/  IMAD.WIDE R98, R209, 0x2, R98 ;  /* 0x00000002d1627825 */ /* 0x000fe200078e0262 */
[-C--:B------:R-:W-:Y:S01]  /*45f0*/  ISETP.GE.AND P2, PT, R87, R4.reuse, PT ;  /* 0x000000045700720c */ /* 0x080fe20003f46270 */
[----:B------:R-:W4:Y:S01]  /*4600*/  @!P3 LDG.E.U16 R94, desc[UR24][R116.64] ;  /* 0x00000018745eb981 */ /* 0x000f22000c1e1500 */
[----:B------:R-:W-:Y:S01]  /*4610*/  ISETP.GE.AND P3, PT, R107, R4, PT ;  /* 0x000000046b00720c */ /* 0x000fe20003f66270 */
[----:B------:R-:W-:-:S02]  /*4620*/  IMAD.WIDE R100, R209, 0x2, R100 ;  /* 0x00000002d1647825 */ /* 0x000fc400078e0264 */
[----:B------:R-:W5:Y:S01]  /*4630*/  @!P4 LDG.E.U16 R106, desc[UR24][R114.64] ;  /* 0x00000018726ac981 */ /* 0x000f62000c1e1500 */
[-C--:B------:R-:W-:Y:S01]  /*4640*/  ISETP.GE.AND P4, PT, R109, R4.reuse, PT ;  /* 0x000000046d00720c */ /* 0x080fe20003f86270 */
[----:B------:R-:W-:Y:S02]  /*4650*/  IMAD.WIDE R104, R209, 0x2, R104 ;  /* 0x00000002d1687825 */ /* 0x000fe400078e0268 */
[----:B------:R-:W5:Y:S01]  /*4660*/  @!P5 LDG.E.U16 R110, desc[UR24][R112.64] ;  /* 0x00000018706ed981 */ /* 0x000f62000c1e1500 */
[-C--:B------:R-:W-:Y:S01]  /*4670*/  ISETP.GE.AND P5, PT, R95, R4.reuse, PT ;  /* 0x000000045f00720c */ /* 0x080fe20003fa6270 */
[----:B------:R-:W-:Y:S02]  /*4680*/  IMAD.WIDE R118, R209, 0x2, R118 ;  /* 0x00000002d1767825 */ /* 0x000fe400078e0276 */
[----:B------:R-:W5:Y:S01]  /*4690*/  @!P6 LDG.E.U16 R128, desc[UR24][R102.64] ;  /* 0x000000186680e981 */ /* 0x000f62000c1e1500 */
[----:B------:R-:W-:Y:S01]  /*46a0*/  ISETP.GE.AND P6, PT, R111, R4, PT ;  /* 0x000000046f00720c */ /* 0x000fe20003fc6270 */
[----:B------:R-:W-:Y:S01]  /*46b0*/  IMAD.WIDE R70, R211, 0x2, R70 ;  /* 0x00000002d3467825 */ /* 0x000fe200078e0246 */
[----:B------:R-:W-:-:S02]  /*46c0*/  PRMT R130, RZ, 0x7610, R130 ;  /* 0x00007610ff827816 */ /* 0x000fc40000000082 */
[----:B------:R-:W-:Y:S01]  /*46d0*/  PRMT R92, RZ, 0x7610, R92 ;  /* 0x00007610ff5c7816 */ /* 0x000fe2000000005c */
[C---:B------:R-:W-:Y:S01]  /*46e0*/  IMAD.WIDE R68, R211.reuse, 0x2, R68 ;  /* 0x00000002d3447825 */ /* 0x040fe200078e0244 */
[----:B------:R-:W-:Y:S02]  /*46f0*/  PRMT R126, RZ, 0x7610, R126 ;  /* 0x00007610ff7e7816 */ /* 0x000fe4000000007e */
[----:B------:R-:W-:Y:S01]  /*4700*/  PRMT R132, RZ, 0x7610, R132 ;  /* 0x00007610ff847816 */ /* 0x000fe20000000084 */
[----:B------:R-:W5:Y:S01]  /*4710*/  @!P2 LDG.E.U16 R130, desc[UR24][R100.64] ;  /* 0x000000186482a981 */ /* 0x000f62000c1e1500 */
[----:B------:R-:W-:Y:S01]  /*4720*/  PRMT R134, RZ, 0x7610, R134 ;  /* 0x00007610ff867816 */ /* 0x000fe20000000086 */
[C---:B------:R-:W-:Y:S02]  /*4730*/  IMAD.WIDE R66, R211.reuse, 0x2, R66 ;  /* 0x00000002d3427825 */ /* 0x040fe400078e0242 */
[----:B------:R-:W5:Y:S02]  /*4740*/  @!P3 LDG.E.U16 R92, desc[UR24][R118.64] ;  /* 0x00000018765cb981 */ /* 0x000f64000c1e1500 */
[----:B------:R-:W-:-:S02]  /*4750*/  IMAD.WIDE R64, R211, 0x2, R64 ;  /* 0x00000002d3407825 */ /* 0x000fc400078e0240 */
[----:B------:R-:W5:Y:S02]  /*4760*/  @!P5 LDG.E.U16 R132, desc[UR24][R98.64] ;  /* 0x000000186284d981 */ /* 0x000f64000c1e1500 */
[C---:B------:R-:W-:Y:S02]  /*4770*/  IMAD.WIDE R62, R211.reuse, 0x2, R62 ;  /* 0x00000002d33e7825 */ /* 0x040fe400078e023e */
[----:B------:R-:W5:Y:S02]  /*4780*/  @!P4 LDG.E.U16 R126, desc[UR24][R104.64] ;  /* 0x00000018687ec981 */ /* 0x000f64000c1e1500 */
[C---:B------:R-:W-:Y:S02]  /*4790*/  IMAD.WIDE R60, R211.reuse, 0x2, R60 ;  /* 0x00000002d33c7825 */ /* 0x040fe400078e023c */
[----:B------:R-:W5:Y:S02]  /*47a0*/  @!P6 LDG.E.U16 R134, desc[UR24][R96.64] ;  /* 0x000000186086e981 */ /* 0x000f64000c1e1500 */
[----:B------:R-:W-:Y:S01]  /*47b0*/  IMAD.WIDE R58, R211, 0x2, R58 ;  /* 0x00000002d33a7825 */ /* 0x000fe200078e023a */
[----:B------:R-:W-:Y:S01]  /*47c0*/  BAR.SYNC.DEFER_BLOCKING 0x0 ;  /* 0x0000000000007b1d */ /* 0x000fe20000010000 */
[----:B------:R-:W-:-:S02]  /*47d0*/  ISETP.GE.AND P2, PT, R78, R4, PT ;  /* 0x000000044e00720c */ /* 0x000fc40003f46270 */
[C---:B------:R-:W-:Y:S01]  /*47e0*/  IMAD.WIDE R56, R211.reuse, 0x2, R56 ;  /* 0x00000002d3387825 */ /* 0x040fe200078e0238 */
[----:B------:R-:W-:Y:S02]  /*47f0*/  PRMT R145, RZ, 0x7610, R145 ;  /* 0x00007610ff917816 */ /* 0x000fe40000000091 */
[----:B------:R-:W-:Y:S01]  /*4800*/  PRMT R147, RZ, 0x7610, R147 ;  /* 0x00007610ff937816 */ /* 0x000fe20000000093 */
[C---:B------:R-:W-:Y:S01]  /*4810*/  IMAD.WIDE R54, R211.reuse, 0x2, R54 ;  /* 0x00000002d3367825 */ /* 0x040fe200078e0236 */
[----:B------:R-:W-:Y:S02]  /*4820*/  PRMT R149, RZ, 0x7610, R149 ;  /* 0x00007610ff957816 */ /* 0x000fe40000000095 */
[----:B------:R-:W-:Y:S01]  /*4830*/  PRMT R151, RZ, 0x7610, R151 ;  /* 0x00007610ff977816 */ /* 0x000fe20000000097 */
[C---:B------:R-:W-:Y:S01]  /*4840*/  IMAD.WIDE R52, R211.reuse, 0x2, R52 ;  /* 0x00000002d3347825 */ /* 0x040fe200078e0234 */
[----:B------:R-:W-:Y:S02]  /*4850*/  PRMT R153, RZ, 0x7610, R153 ;  /* 0x00007610ff997816 */ /* 0x000fe40000000099 */
[----:B------:R-:W-:Y:S01]  /*4860*/  PRMT R155, RZ, 0x7610, R155 ;  /* 0x00007610ff9b7816 */ /* 0x000fe2000000009b */
[----:B------:R-:W-:Y:S01]  /*4870*/  IMAD.WIDE R50, R211, 0x2, R50 ;  /* 0x00000002d3327825 */ /* 0x000fe200078e0232 */
[----:B------:R-:W-:-:S02]  /*4880*/  PRMT R157, RZ, 0x7610, R157 ;  /* 0x00007610ff9d7816 */ /* 0x000fc4000000009d */
        /* <DEDUP_REMOVED lines=16> */
[C---:B------:R-:W-:Y:S01]  /*4990*/  IMAD.WIDE R38, R211.reuse, 0x2, R38 ;  /* 0x00000002d3267825 */ /* 0x040fe200078e0226 */
[----:B------:R-:W-:Y:S01]  /*49a0*/  PRMT R181, RZ, 0x7610, R181 ;  /* 0x00007610ffb57816 */ /* 0x000fe200000000b5 */
[----:B------:R-:W5:Y:S01]  /*49b0*/  @!P2 LDG.E.U16 R171, desc[UR24][R40.64] ;  /* 0x0000001828aba981 */ /* 0x000f62000c1e1500 */
        /* <DEDUP_REMOVED lines=25> */
[----:B------:R-:W-:-:S02]  /*4b50*/  IMAD.WIDE R24, R211, 0x2, R24 ;  /* 0x00000002d3187825 */ /* 0x000fc400078e0218 */
[----:B------:R-:W5:Y:S02]  /*4b60*/  @!P2 LDG.E.U16 R157, desc[UR24][R26.64] ;  /* 0x000000181a9da981 */ /* 0x000f64000c1e1500 */
[C---:B------:R-:W-:Y:S02]  /*4b70*/  IMAD.WIDE R22, R211.reuse, 0x2, R22 ;  /* 0x00000002d3167825 */ /* 0x040fe400078e0216 */
[----:B------:R-:W5:Y:S02]  /*4b80*/  @!P2 LDG.E.U16 R155, desc[UR24][R24.64] ;  /* 0x00000018189ba981 */ /* 0x000f64000c1e1500 */
        /* <DEDUP_REMOVED lines=8> */
[----:B------:R-:W-:-:S02]  /*4c10*/  IMAD.WIDE R76, R211, 0x2, R76 ;  /* 0x00000002d34c7825 */ /* 0x000fc400078e024c */
[----:B------:R-:W5:Y:S04]  /*4c20*/  @!P2 LDG.E.U16 R145, desc[UR24][R14.64] ;  /* 0x000000180e91a981 */ /* 0x000f68000c1e1500 */
        /* <DEDUP_REMOVED lines=17> */
[----:B------:R-:W5:Y:S01]  /*4d40*/  @!P2 LDG.E.U16 R207, desc[UR24][R76.64] ;  /* 0x000000184ccfa981 */ /* 0x000f62000c1e1500 */
[----:B------:R-:W-:-:S04]  /*4d50*/  ULEA UR13, UR5, UR11, 0x3 ;  /* 0x0000000b050d7291 */ /* 0x000fc8000f8e18ff */
[----:B------:R-:W-:Y:S01]  /*4d60*/  UIADD3 UR13, UPT, UPT, UR13, 0xc000, URZ ;  /* 0x0000c0000d0d7890 */ /* 0x000fe2000fffe0ff */
[----:B--2---:R0:W-:Y:S04]  /*4d70*/  STS.U16 [R133+UR11+0xa000], R2 ;  /* 0x00a0000285007988 */ /* 0x0041e8000800040b */
[----:B---3--:R0:W-:Y:S04]  /*4d80*/  STS.U16 [R133+UR11+0xa400], R86 ;  /* 0x00a4005685007988 */ /* 0x0081e8000800040b */
[----:B----4-:R0:W-:Y:S04]  /*4d90*/  STS.U16 [R133+UR11+0xa800], R94 ;  /* 0x00a8005e85007988 */ /* 0x0101e8000800040b */
        /* <DEDUP_REMOVED lines=45> */
[----:B------:R1:W-:Y:S06]  /*5070*/  MEMBAR.ALL.CTA ;  /* 0x0000000000007992 */ /* 0x0003ec0000008000 */
[----:B-1----:R-:W1:Y:S02]  /*5080*/  FENCE.VIEW.ASYNC.S ;  /* 0x00000000000073c6 */ /* 0x002e640000000000 */
[----:B-1----:R-:W-:Y:S06]  /*5090*/  BAR.SYNC.DEFER_BLOCKING 0x0 ;  /* 0x0000000000007b1d */ /* 0x002fec0000010000 */
[----:B------:R-:W-:Y:S05]  /*50a0*/  @P0 BRA `(.L_x_9) ;  /* 0x0000000000380947 */ /* 0x000fea0003800000 */
[----:B------:R-:W-:Y:S01]  /*50b0*/  UMOV UR19, 0x40004040 ;  /* 0x4000404000137882 */ /* 0x000fe20000000000 */
[----:B------:R-:W-:Y:S01]  /*50c0*/  UMOV UR20, UR8 ;  /* 0x0000000800147c82 */ /* 0x000fe20008000000 */
[----:B------:R-:W-:Y:S01]  /*50d0*/  UMOV UR21, 0x80004020 ;  /* 0x8000402000157882 */ /* 0x000fe20000000000 */
[----:B------:R-:W-:Y:S01]  /*50e0*/  UMOV UR22, 0x0 ;  /* 0x0000000000167882 */ /* 0x000fe20000000000 */
[----:B------:R-:W-:Y:S01]  /*50f0*/  UMOV UR23, 0x8408010 ;  /* 0x0840801000177882 */ /* 0x000fe20000000000 */
[----:B------:R-:W-:Y:S01]  /*5100*/  UMOV UR6, UR13 ;  /* 0x0000000d00067c82 */ /* 0x000fe20008000000 */
[----:B------:R-:W-:Y:S01]  /*5110*/  UMOV UR7, URZ ;  /* 0x000000ff00077c82 */ /* 0x000fe20008000000 */
[----:B------:R-:W-:Y:S01]  /*5120*/  UMOV UR26, 0x0 ;  /* 0x00000000001a7882 */ /* 0x000fe20000000000 */
[----:B------:R-:W-:Y:S01]  /*5130*/  UMOV UR27, 0x8408010 ;  /* 0x08408010001b7882 */ /* 0x000fe20000000000 */
[----:B------:R1:W-:Y:S01]  /*5140*/  UTCHMMA gdesc[UR18], gdesc[UR20], tmem[UR10], tmem[UR22], idesc[UR23], UPT ;  /* 0x00ff1614120075ea */ /* 0x0003e2000b80000a */
[----:B------:R-:W-:Y:S01]  /*5150*/  UMOV UR6, UR6 ;  /* 0x0000000600067c82 */ /* 0x000fe20008000000 */
[----:B------:R1:W-:Y:S01]  /*5160*/  UTCHMMA gdesc[UR14], gdesc[UR16], tmem[UR10], tmem[UR26], idesc[UR27], UPT ;  /* 0x00ff1a100e0075ea */ /* 0x0003e2000b80000a */
[----:B------:R1:W-:Y:S01]  /*5170*/  UTCBAR [UR6], URZ ;  /* 0x000000ff060073e9 */ /* 0x0003e200080000ff */
[----:B------:R-:W-:-:S02]  /*5180*/  NOP ;  /* 0x0000000000007918 */ /* 0x000fc40000000000 */
.L_x_9:
[----:B------:R-:W-:Y:S01]  /*5190*/  UIADD3 UR5, UPT, UPT, UR5, 0x1, URZ ;  /* 0x0000000105057890 */ /* 0x000fe2000fffe0ff */
[----:B------:R-:W-:Y:S02]  /*51a0*/  VIADD R3, R3, 0xffffffff ;  /* 0xffffffff03037836 */ /* 0x000fe40000000000 */
[----:B------:R-:W-:Y:S01]  /*51b0*/  VIADD R4, R4, 0xffffffe0 ;  /* 0xffffffe004047836 */ /* 0x000fe20000000000 */
[----:B------:R-:W-:Y:S02]  /*51c0*/  UISETP.GT.AND UP1, UPT, UR5, 0x1, UPT ;  /* 0x000000010500788c */ /* 0x000fe4000bf24270 */
[----:B------:R-:W-:Y:S02]  /*51d0*/  ISETP.NE.U32.AND P2, PT, R3, RZ, PT ;  /* 0x000000ff0300720c */ /* 0x000fe40003f45070 */
[----:B-1----:R-:W-:Y:S02]  /*51e0*/  USEL UR6, URZ, 0x1, !UP1 ;  /* 0x00000001ff067887 */ /* 0x002fe4000c800000 */
[----:B------:R-:W-:-:S02]  /*51f0*/  USEL UR5, UR5, URZ, !UP1 ;  /* 0x000000ff05057287 */ /* 0x000fc4000c800000 */
[----:B------:R-:W-:-:S03]  /*5200*/  ULOP3.LUT UR7, UR4, UR6, URZ, 0x3c, !UPT ;  /* 0x0000000604077292 */ /* 0x000fc6000f8e3cff */
[----:B------:R-:W-:-:S04]  /*5210*/  UMOV UR6, UR4 ;  /* 0x0000000400067c82 */ /* 0x000fc80008000000 */
[----:B------:R-:W-:Y:S01]  /*5220*/  UMOV UR4, UR7 ;  /* 0x0000000700047c82 */ /* 0x000fe20008000000 */
[----:B------:R-:W-:Y:S05]  /*5230*/  @P2 BRA `(.L_x_10) ;  /* 0xfffffff0002c2947 */ /* 0x000fea000383ffff */
.L_x_7:
[----:B------:R-:W-:-:S13]  /*5240*/  ISETP.GE.AND P0, PT, R5, 0x20, PT ;  /* 0x000000200500780c */ /* 0x000fda0003f06270 */
[----:B------:R-:W-:Y:S05]  /*5250*/  @!P0 BRA `(.L_x_11) ;  /* 0x0000000000108947 */ /* 0x000fea0003800000 */
[----:B------:R-:W-:-:S06]  /*5260*/  USHF.L.U32 UR6, UR6, 0x1f, URZ ;  /* 0x0000001f06067899 */ /* 0x000fcc00080006ff */
[----:B0-----:R-:W-:-:S04]  /*5270*/  IMAD.U32 R2, RZ, RZ, UR6 ;  /* 0x00000006ff027e24 */ /* 0x001fc8000f8e00ff */
[----:B------:R-:W0:Y:S02]  /*5280*/  SYNCS.PHASECHK.TRANS64.TRYWAIT P0, [UR13], R2 ;  /* 0x00000002ff0075a7 */ /* 0x000e24000800110d */
[----:B0-----:R-:W-:Y:S05]  /*5290*/  @!P0 BRA `(.L_x_12) ;  /* 0x0000004400788947 */ /* 0x001fea0003800000 */
.L_x_11:
[----:B------:R-:W-:Y:S01]  /*52a0*/  BAR.SYNC.DEFER_BLOCKING 0x0 ;  /* 0x0000000000007b1d */ /* 0x000fe20000010000 */
[C---:B------:R-:W-:Y:S02]  /*52b0*/  LOP3.LUT R144, R0.reuse, 0x80, RZ, 0xc0, !PT ;  /* 0x0000008000907812 */ /* 0x040fe400078ec0ff */
[----:B0-----:R-:W-:Y:S02]  /*52c0*/  LOP3.LUT R145, R0, 0x7f, RZ, 0xc0, !PT ;  /* 0x0000007f00917812 */ /* 0x001fe400078ec0ff */
[----:B------:R-:W-:Y:S01]  /*52d0*/  LEA R144, R144, UR11, 0x5 ;  /* 0x0000000b90907c11 */ /* 0x000fe2000f8e28ff */
[----:B------:R-:W0:Y:S01]  /*52e0*/  LDCU UR4, c[0x0][0x3b4] ;  /* 0x00007680ff0477ac */ /* 0x000e220008000800 */
[C---:B------:R-:W-:Y:S02]  /*52f0*/  LOP3.LUT R0, R140.reuse, R143, RZ, 0xfc, !PT ;  /* 0x0000008f8c007212 */ /* 0x040fe400078efcff */
[C-C-:B------:R-:W-:Y:S01]  /*5300*/  LOP3.LUT R2, R140.reuse, 0x1e, R143.reuse, 0xfe, !PT ;  /* 0x0000001e8c027812 */ /* 0x140fe200078efe8f */
[----:B------:R-:W1:Y:S01]  /*5310*/  LDCU UR5, c[0x0][0x39c] ;  /* 0x00007380ff0577ac */ /* 0x000e620008000800 */
[----:B------:R-:W-:-:S02]  /*5320*/  LOP3.LUT R3, R140, 0x1c, R143, 0xfe, !PT ;  /* 0x0000001c8c037812 */ /* 0x000fc400078efe8f */
[C-C-:B------:R-:W-:Y:S01]  /*5330*/  LOP3.LUT R132, R140.reuse, 0x1a, R143.reuse, 0xfe, !PT ;  /* 0x0000001a8c847812 */ /* 0x140fe200078efe8f */
[----:B------:R-:W2:Y:S01]  /*5340*/  LDCU UR6, c[0x0][0x39c] ;  /* 0x00007380ff0677ac */ /* 0x000ea20008000800 */
[C-C-:B------:R-:W-:Y:S02]  /*5350*/  LOP3.LUT R133, R140.reuse, 0x18, R143.reuse, 0xfe, !PT ;  /* 0x000000188c857812 */ /* 0x140fe400078efe8f */
[C-C-:B------:R-:W-:Y:S02]  /*5360*/  LOP3.LUT R134, R140.reuse, 0x16, R143.reuse, 0xfe, !PT ;  /* 0x000000168c867812 */ /* 0x140fe400078efe8f */
[C-C-:B------:R-:W-:Y:S02]  /*5370*/  LOP3.LUT R135, R140.reuse, 0x14, R143.reuse, 0xfe, !PT ;  /* 0x000000148c877812 */ /* 0x140fe400078efe8f */
[C-C-:B------:R-:W-:Y:S02]  /*5380*/  LOP3.LUT R136, R140.reuse, 0x12, R143.reuse, 0xfe, !PT ;  /* 0x000000128c887812 */ /* 0x140fe400078efe8f */
[C-C-:B------:R-:W-:Y:S01]  /*5390*/  LOP3.LUT R137, R140.reuse, 0x10, R143.reuse, 0xfe, !PT ;  /* 0x000000108c897812 */ /* 0x140fe200078efe8f */
[----:B------:R-:W3:Y:S02]  /*53a0*/  @!P1 SYNCS.CCTL.IV [UR11+0xc000] ;  /* 0x00c00000ff0099b1 */ /* 0x000ee4000800000b */
[----:B---3--:R-:W-:Y:S01]  /*53b0*/  BAR.SYNC.DEFER_BLOCKING 0x0 ;  /* 0x0000000000007b1d */ /* 0x008fe20000010000 */
[----:B------:R-:W-:-:S02]  /*53c0*/  LOP3.LUT R138, R140, 0xe, R143, 0xfe, !PT ;  /* 0x0000000e8c8a7812 */ /* 0x000fc400078efe8f */
[C-C-:B------:R-:W-:Y:S02]  /*53d0*/  LOP3.LUT R139, R140.reuse, 0xc, R143.reuse, 0xfe, !PT ;  /* 0x0000000c8c8b7812 */ /* 0x140fe400078efe8f */
[C-C-:B------:R-:W-:Y:S02]  /*53e0*/  LOP3.LUT R148, R140.reuse, 0xa, R143.reuse, 0xfe, !PT ;  /* 0x0000000a8c947812 */ /* 0x140fe400078efe8f */
[C-C-:B------:R-:W-:Y:S01]  /*53f0*/  LOP3.LUT R150, R140.reuse, 0x8, R143.reuse, 0xfe, !PT ;  /* 0x000000088c967812 */ /* 0x140fe200078efe8f */
[----:B------:R-:W3:Y:S01]  /*5400*/  LDTM.x128 R4, tmem[UR12] ;  /* 0x0000000c000479ee */ /* 0x000ee200083c0000 */
[C-C-:B------:R-:W-:Y:S01]  /*5410*/  LOP3.LUT R152, R140.reuse, 0x6, R143.reuse, 0xfe, !PT ;  /* 0x000000068c987812 */ /* 0x140fe200078efe8f */
[----:B------:R-:W4:Y:S01]  /*5420*/  LDCU.128 UR12, c[0x0][0x390] ;  /* 0x00007200ff0c77ac */ /* 0x000f220008000c00 */
[C-C-:B------:R-:W-:Y:S02]  /*5430*/  LOP3.LUT R154, R140.reuse, 0x4, R143.reuse, 0xfe, !PT ;  /* 0x000000048c9a7812 */ /* 0x140fe400078efe8f */
[----:B------:R-:W-:Y:S01]  /*5440*/  LOP3.LUT R156, R140, 0x2, R143, 0xfe, !PT ;  /* 0x000000028c9c7812 */ /* 0x000fe200078efe8f */
[----:B------:R-:W-:Y:S01]  /*5450*/  IMAD R140, R145, 0x10, R144 ;  /* 0x00000010918c7824 */ /* 0x000fe200078e0290 */
[----:B------:R-:W-:Y:S01]  /*5460*/  LEA R141, R141, UR11, 0x4 ;  /* 0x0000000b8d8d7c11 */ /* 0x000fe2000f8e20ff */
[----:B------:R-:W5:Y:S01]  /*5470*/  @!P1 SYNCS.CCTL.IV [UR11+0xc008] ;  /* 0x00c00800ff0099b1 */ /* 0x000f62000800000b */
[----:B------:R-:W-:Y:S01]  /*5480*/  NOP ;  /* 0x0000000000007918 */ /* 0x000fe20000000000 */
[----:B----4-:R-:W-:-:S02]  /*5490*/  ISETP.GE.AND P0, PT, R142, UR14, PT ;  /* 0x0000000e8e007c0c */ /* 0x010fc4000bf06270 */
[----:B---3--:R-:W-:Y:S02]  /*54a0*/  F2FP.F16.F32.PACK_AB R144, R6, R4 ;  /* 0x000000040690723e */ /* 0x008fe400000000ff */
[----:B------:R-:W-:Y:S02]  /*54b0*/  F2FP.F16.F32.PACK_AB R4, R7, R5 ;  /* 0x000000050704723e */ /* 0x000fe400000000ff */
[----:B------:R-:W-:Y:S02]  /*54c0*/  F2FP.F16.F32.PACK_AB R7, R19, R17 ;  /* 0x000000111307723e */ /* 0x000fe400000000ff */
[----:B------:R-:W-:Y:S02]  /*54d0*/  F2FP.F16.F32.PACK_AB R17, R59, R57 ;  /* 0x000000393b11723e */ /* 0x000fe400000000ff */
[----:B------:R-:W3:Y:S01]  /*54e0*/  LDC R57, c[0x0][0x3b8] ;  /* 0x0000ee00ff397b82 */ /* 0x000ee20000000800 */
[----:B------:R-:W-:Y:S02]  /*54f0*/  F2FP.F16.F32.PACK_AB R147, R18, R16 ;  /* 0x000000101293723e */ /* 0x000fe400000000ff */
[----:B------:R-:W-:-:S02]  /*5500*/  F2FP.F16.F32.PACK_AB R16, R55, R53 ;  /* 0x000000353710723e */ /* 0x000fc400000000ff */
[----:B------:R-:W-:Y:S01]  /*5510*/  F2FP.F16.F32.PACK_AB R53, R58, R56 ;  /* 0x000000383a35723e */ /* 0x000fe200000000ff */
[----:B0-----:R-:W-:Y:S01]  /*5520*/  IMAD R56, R142, UR4, RZ ;  /* 0x000000048e387c24 */ /* 0x001fe2000f8e02ff */
[----:B------:R-:W-:Y:S01]  /*5530*/  F2FP.F16.F32.PACK_AB R6, R15, R13 ;  /* 0x0000000d0f06723e */ /* 0x000fe200000000ff */
[----:B------:R-:W0:Y:S01]  /*5540*/  LDCU UR4, c[0x0][0x39c] ;  /* 0x00007380ff0477ac */ /* 0x000e220008000800 */
[----:B------:R-:W-:Y:S02]  /*5550*/  F2FP.F16.F32.PACK_AB R13, R43, R41 ;  /* 0x000000292b0d723e */ /* 0x000fe400000000ff */
[----:B------:R-:W-:Y:S02]  /*5560*/  LEA R58, P5, R56, UR12, 0x1 ;  /* 0x0000000c383a7c11 */ /* 0x000fe4000f8a08ff */
[----:B------:R-:W-:Y:S02]  /*5570*/  F2FP.F16.F32.PACK_AB R146, R14, R12 ;  /* 0x0000000c0e92723e */ /* 0x000fe400000000ff */
[----:B------:R-:W-:-:S02]  /*5580*/  F2FP.F16.F32.PACK_AB R68, R70, R68 ;  /* 0x000000444644723e */ /* 0x000fc400000000ff */
[----:B------:R-:W-:Y:S02]  /*5590*/  F2FP.F16.F32.PACK_AB R14, R47, R45 ;  /* 0x0000002d2f0e723e */ /* 0x000fe400000000ff */
[----:B------:R-:W-:Y:S02]  /*55a0*/  F2FP.F16.F32.PACK_AB R70, R78, R76 ;  /* 0x0000004c4e46723e */ /* 0x000fe400000000ff */
[----:B------:R-:W-:Y:S02]  /*55b0*/  LEA.HI.X.SX32 R56, R56, UR13, 0x1, P5 ;  /* 0x0000000d38387c11 */ /* 0x000fe4000a8f0eff */
[----:B------:R-:W-:Y:S01]  /*55c0*/  F2FP.F16.F32.PACK_AB R145, R10, R8 ;  /* 0x000000080a91723e */ /* 0x000fe200000000ff */
[----:B---3--:R-:W-:Y:S01]  /*55d0*/  IMAD R41, R156, R57, RZ ;  /* 0x000000399c297224 */ /* 0x008fe200078e02ff */
[----:B------:R-:W-:Y:S01]  /*55e0*/  F2FP.F16.F32.PACK_AB R8, R23, R21 ;  /* 0x000000151708723e */ /* 0x000fe200000000ff */
[-C--:B------:R-:W-:Y:S01]  /*55f0*/  IMAD R59, R0, R57.reuse, RZ ;  /* 0x00000039003b7224 */ /* 0x080fe200078e02ff */
[----:B------:R-:W-:Y:S01]  /*5600*/  F2FP.F16.F32.PACK_AB R21, R26, R24 ;  /* 0x000000181a15723e */ /* 0x000fe200000000ff */
[-C--:B------:R-:W-:Y:S01]  /*5610*/  IMAD R43, R154, R57.reuse, RZ ;  /* 0x000000399a2b7224 */ /* 0x080fe200078e02ff */
[-C--:B------:R-:W-:Y:S01]  /*5620*/  LEA R78, P6, R41, R58.reuse, 0x1 ;  /* 0x0000003a294e7211 */ /* 0x080fe200078c08ff */
[-C--:B------:R-:W-:Y:S01]  /*5630*/  IMAD R45, R152, R57.reuse, RZ ;  /* 0x00000039982d7224 */ /* 0x080fe200078e02ff */
[----:B------:R-:W-:Y:S01]  /*5640*/  LEA R76, P5, R59, R58, 0x1 ;  /* 0x0000003a3b4c7211 */ /* 0x000fe200078a08ff */
[----:B------:R-:W-:Y:S01]  /*5650*/  IMAD R47, R150, R57, RZ ;  /* 0x00000039962f7224 */ /* 0x000fe200078e02ff */
[----:B------:R-:W-:Y:S01]  /*5660*/  F2FP.F16.F32.PACK_AB R24, R71, R69 ;  /* 0x000000454718723e */ /* 0x000fe200000000ff */
[----:B-----5:R-:W-:Y:S01]  /*5670*/  STS.128 [R140], R144 ;  /* 0x000000908c007388 */ /* 0x020fe20000000c00 */
[----:B------:R-:W-:-:S02]  /*5680*/  F2FP.F16.F32.PACK_AB R26, R79, R77 ;  /* 0x0000004d4f1a723e */ /* 0x000fc400000000ff */
[----:B------:R-:W-:Y:S02]  /*5690*/  F2FP.F16.F32.PACK_AB R71, R82, R80 ;  /* 0x000000505247723e */ /* 0x000fe400000000ff */
[-C--:B------:R-:W-:Y:S01]  /*56a0*/  LEA.HI.X.SX32 R77, R59, R56.reuse, 0x1, P5 ;  /* 0x000000383b4d7211 */ /* 0x080fe200028f0eff */
[----:B------:R-:W-:Y:S01]  /*56b0*/  IMAD R59, R57, 0x20, R59 ;  /* 0x00000020393b7824 */ /* 0x000fe200078e023b */
[----:B------:R-:W-:Y:S02]  /*56c0*/  LEA.HI.X.SX32 R79, R41, R56, 0x1, P6 ;  /* 0x00000038294f7211 */ /* 0x000fe400030f0eff */
[-C--:B------:R-:W-:Y:S02]  /*56d0*/  LEA R80, P5, R43, R58.reuse, 0x1 ;  /* 0x0000003a2b507211 */ /* 0x080fe400078a08ff */
[----:B------:R-:W-:Y:S02]  /*56e0*/  LEA R82, P6, R45, R58, 0x1 ;  /* 0x0000003a2d527211 */ /* 0x000fe400078c08ff */
[----:B------:R-:W-:-:S02]  /*56f0*/  F2FP.F16.F32.PACK_AB R5, R11, R9 ;  /* 0x000000090b05723e */ /* 0x000fc400000000ff */
[----:B------:R-:W-:Y:S02]  /*5700*/  F2FP.F16.F32.PACK_AB R20, R22, R20 ;  /* 0x000000141614723e */ /* 0x000fe400000000ff */
[----:B------:R-:W-:Y:S01]  /*5710*/  F2FP.F16.F32.PACK_AB R9, R27, R25 ;  /* 0x000000191b09723e */ /* 0x000fe200000000ff */
[----:B------:R-:W-:Y:S01]  /*5720*/  STS.128 [R140+0x800], R4 ;  /* 0x000800048c007388 */ /* 0x000fe20000000c00 */
[----:B------:R-:W-:Y:S02]  /*5730*/  F2FP.F16.F32.PACK_AB R22, R30, R28 ;  /* 0x0000001c1e16723e */ /* 0x000fe400000000ff */
[----:B------:R-:W-:Y:S01]  /*5740*/  F2FP.F16.F32.PACK_AB R27, R83, R81 ;  /* 0x00000051531b723e */ /* 0x000fe200000000ff */
[----:B------:R-:W-:Y:S01]  /*5750*/  BAR.SYNC.DEFER_BLOCKING 0x0 ;  /* 0x0000000000007b1d */ /* 0x000fe20000010000 */
[----:B------:R-:W-:Y:S02]  /*5760*/  F2FP.F16.F32.PACK_AB R28, R87, R85 ;  /* 0x00000055571c723e */ /* 0x000fe400000000ff */
[----:B------:R-:W-:-:S02]  /*5770*/  F2FP.F16.F32.PACK_AB R85, R90, R88 ;  /* 0x000000585a55723e */ /* 0x000fc400000000ff */
[-C--:B------:R-:W-:Y:S01]  /*5780*/  LEA.HI.X.SX32 R81, R43, R56.reuse, 0x1, P5 ;  /* 0x000000382b517211 */ /* 0x080fe200028f0eff */
[-C--:B------:R-:W-:Y:S01]  /*5790*/  IMAD R43, R148, R57.reuse, RZ ;  /* 0x00000039942b7224 */ /* 0x080fe200078e02ff */
[----:B------:R-:W-:Y:S01]  /*57a0*/  LEA.HI.X.SX32 R83, R45, R56, 0x1, P6 ;  /* 0x000000382d537211 */ /* 0x000fe200030f0eff */
[----:B------:R-:W-:Y:S01]  /*57b0*/  IMAD R45, R139, R57, RZ ;  /* 0x000000398b2d7224 */ /* 0x000fe200078e02ff */
[----:B------:R-:W-:Y:S02]  /*57c0*/  LEA R88, P6, R47, R58, 0x1 ;  /* 0x0000003a2f587211 */ /* 0x000fe400078c08ff */
[----:B------:R-:W-:Y:S02]  /*57d0*/  F2FP.F16.F32.PACK_AB R10, R31, R29 ;  /* 0x0000001d1f0a723e */ /* 0x000fe400000000ff */
[----:B------:R-:W-:Y:S02]  /*57e0*/  F2FP.F16.F32.PACK_AB R29, R91, R89 ;  /* 0x000000595b1d723e */ /* 0x000fe400000000ff */
[----:B------:R-:W-:Y:S01]  /*57f0*/  LEA.HI.X.SX32 R89, R47, R56, 0x1, P6 ;  /* 0x000000382f597211 */ /* 0x000fe200030f0eff */
[----:B------:R-:W-:Y:S01]  /*5800*/  IMAD R47, R138, R57, RZ ;  /* 0x000000398a2f7224 */ /* 0x000fe200078e02ff */
[----:B------:R-:W-:-:S02]  /*5810*/  LEA R90, P6, R43, R58, 0x1 ;  /* 0x0000003a2b5a7211 */ /* 0x000fc400078c08ff */
[----:B------:R-:W-:Y:S02]  /*5820*/  F2FP.F16.F32.PACK_AB R84, R86, R84 ;  /* 0x000000545654723e */ /* 0x000fe400000000ff */
[----:B------:R-:W-:Y:S02]  /*5830*/  F2FP.F16.F32.PACK_AB R86, R94, R92 ;  /* 0x0000005c5e56723e */ /* 0x000fe400000000ff */
[----:B------:R-:W-:Y:S02]  /*5840*/  LEA.HI.X.SX32 R91, R43, R56, 0x1, P6 ;  /* 0x000000382b5b7211 */ /* 0x000fe400030f0eff */
[----:B------:R-:W-:Y:S02]  /*5850*/  LEA R92, P6, R45, R58, 0x1 ;  /* 0x0000003a2d5c7211 */ /* 0x000fe400078c08ff */
[----:B------:R-:W-:Y:S02]  /*5860*/  F2FP.F16.F32.PACK_AB R30, R95, R93 ;  /* 0x0000005d5f1e723e */ /* 0x000fe400000000ff */
[----:B------:R-:W-:Y:S01]  /*5870*/  F2FP.F16.F32.PACK_AB R15, R51, R49 ;  /* 0x00000031330f723e */ /* 0x000fe200000000ff */
[-C--:B------:R-:W-:Y:S01]  /*5880*/  IMAD R49, R137, R57.reuse, RZ ;  /* 0x0000003989317224 */ /* 0x080fe200078e02ff */
[----:B------:R-:W-:Y:S01]  /*5890*/  LEA.HI.X.SX32 R93, R45, R56, 0x1, P6 ;  /* 0x000000382d5d7211 */ /* 0x000fe200030f0eff */
[-C--:B------:R-:W-:Y:S01]  /*58a0*/  IMAD R45, R136, R57.reuse, RZ ;  /* 0x00000039882d7224 */ /* 0x080fe200078e02ff */
[----:B------:R-:W-:Y:S01]  /*58b0*/  LEA R94, P6, R47, R58, 0x1 ;  /* 0x0000003a2f5e7211 */ /* 0x000fe200078c08ff */
[----:B------:R-:W-:Y:S01]  /*58c0*/  IMAD R51, R135, R57, RZ ;  /* 0x0000003987337224 */ /* 0x000fe200078e02ff */
[----:B------:R-:W-:-:S02]  /*58d0*/  F2FP.F16.F32.PACK_AB R87, R98, R96 ;  /* 0x000000606257723e */ /* 0x000fc400000000ff */
[----:B------:R-:W-:Y:S02]  /*58e0*/  LEA.HI.X.SX32 R95, R47, R56, 0x1, P6 ;  /* 0x000000382f5f7211 */ /* 0x000fe400030f0eff */
[----:B------:R-:W-:Y:S02]  /*58f0*/  LEA R96, P6, R49, R58, 0x1 ;  /* 0x0000003a31607211 */ /* 0x000fe400078c08ff */
[----:B------:R-:W-:Y:S02]  /*5900*/  F2FP.F16.F32.PACK_AB R31, R99, R97 ;  /* 0x00000061631f723e */ /* 0x000fe400000000ff */
[----:B------:R-:W-:Y:S01]  /*5910*/  LEA.HI.X.SX32 R97, R49, R56, 0x1, P6 ;  /* 0x0000003831617211 */ /* 0x000fe200030f0eff */
[----:B------:R-:W-:Y:S01]  /*5920*/  IMAD R49, R134, R57, RZ ;  /* 0x0000003986317224 */ /* 0x000fe200078e02ff */
[----:B------:R-:W-:Y:S02]  /*5930*/  LEA R98, P6, R45, R58, 0x1 ;  /* 0x0000003a2d627211 */ /* 0x000fe400078c08ff */
[----:B------:R-:W-:-:S02]  /*5940*/  F2FP.F16.F32.PACK_AB R36, R38, R36 ;  /* 0x000000242624723e */ /* 0x000fc400000000ff */
[----:B------:R-:W-:Y:S02]  /*5950*/  F2FP.F16.F32.PACK_AB R38, R46, R44 ;  /* 0x0000002c2e26723e */ /* 0x000fe400000000ff */
[----:B------:R-:W-:Y:S02]  /*5960*/  F2FP.F16.F32.PACK_AB R55, R66, R64 ;  /* 0x000000404237723e */ /* 0x000fe400000000ff */
[----:B------:R-:W-:Y:S02]  /*5970*/  F2FP.F16.F32.PACK_AB R19, R67, R65 ;  /* 0x000000414313723e */ /* 0x000fe400000000ff */
[----:B------:R-:W-:Y:S01]  /*5980*/  LEA.HI.X.SX32 R99, R45, R56, 0x1, P6 ;  /* 0x000000382d637211 */ /* 0x000fe200030f0eff */
[----:B------:R-:W3:Y:S01]  /*5990*/  LDS.128 R64, [R141] ;  /* 0x000000008d407984 */ /* 0x000ee20000000c00 */
[----:B------:R-:W-:Y:S02]  /*59a0*/  F2FP.F16.F32.PACK_AB R23, R34, R32 ;  /* 0x000000202217723e */ /* 0x000fe400000000ff */
[----:B------:R-:W-:Y:S01]  /*59b0*/  F2FP.F16.F32.PACK_AB R11, R35, R33 ;  /* 0x00000021230b723e */ /* 0x000fe200000000ff */
[----:B------:R-:W-:Y:S01]  /*59c0*/  LDS.128 R44, [R141+0x1000] ;  /* 0x001000008d2c7984 */ /* 0x000fe20000000c00 */
[----:B------:R-:W-:-:S02]  /*59d0*/  F2FP.F16.F32.PACK_AB R69, R74, R72 ;  /* 0x000000484a45723e */ /* 0x000fc400000000ff */
[----:B------:R-:W-:Y:S01]  /*59e0*/  F2FP.F16.F32.PACK_AB R25, R75, R73 ;  /* 0x000000494b19723e */ /* 0x000fe200000000ff */
[----:B------:R-:W-:Y:S01]  /*59f0*/  BAR.SYNC.DEFER_BLOCKING 0x0 ;  /* 0x0000000000007b1d */ /* 0x000fe20000010000 */
[----:B------:R-:W-:Y:S02]  /*5a00*/  F2FP.F16.F32.PACK_AB R12, R39, R37 ;  /* 0x00000025270c723e */ /* 0x000fe400000000ff */
[----:B------:R-:W-:Y:S02]  /*5a10*/  F2FP.F16.F32.PACK_AB R37, R42, R40 ;  /* 0x000000282a25723e */ /* 0x000fe400000000ff */
[----:B------:R-:W-:Y:S02]  /*5a20*/  F2FP.F16.F32.PACK_AB R39, R50, R48 ;  /* 0x000000303227723e */ /* 0x000fe400000000ff */
[----:B------:R-:W-:Y:S02]  /*5a30*/  F2FP.F16.F32.PACK_AB R52, R54, R52 ;  /* 0x000000343634723e */ /* 0x000fe400000000ff */
[----:B------:R-:W-:-:S02]  /*5a40*/  F2FP.F16.F32.PACK_AB R54, R62, R60 ;  /* 0x0000003c3e36723e */ /* 0x000fc400000000ff */
[----:B------:R-:W-:Y:S01]  /*5a50*/  F2FP.F16.F32.PACK_AB R18, R63, R61 ;  /* 0x0000003d3f12723e */ /* 0x000fe200000000ff */
[----:B------:R-:W-:Y:S01]  /*5a60*/  IMAD R61, R133, R57, RZ ;  /* 0x00000039853d7224 */ /* 0x000fe200078e02ff */
[----:B------:R-:W-:Y:S01]  /*5a70*/  F2FP.F16.F32.PACK_AB R32, R103, R101 ;  /* 0x000000656720723e */ /* 0x000fe200000000ff */
[----:B------:R-:W-:Y:S01]  /*5a80*/  IMAD R63, R3, R57, RZ ;  /* 0x00000039033f7224 */ /* 0x000fe200078e02ff */
[----:B------:R-:W-:Y:S02]  /*5a90*/  F2FP.F16.F32.PACK_AB R101, R106, R104 ;  /* 0x000000686a65723e */ /* 0x000fe400000000ff */
[----:B------:R-:W-:Y:S02]  /*5aa0*/  LEA R104, P6, R51, R58, 0x1 ;  /* 0x0000003a33687211 */ /* 0x000fe400078c08ff */
[----:B------:R-:W-:Y:S02]  /*5ab0*/  F2FP.F16.F32.PACK_AB R33, R107, R105 ;  /* 0x000000696b21723e */ /* 0x000fe400000000ff */
[----:B------:R-:W-:Y:S01]  /*5ac0*/  LEA.HI.X.SX32 R105, R51, R56, 0x1, P6 ;  /* 0x0000003833697211 */ /* 0x000fe200030f0eff */
[----:B------:R-:W-:Y:S01]  /*5ad0*/  IMAD R51, R132, R57, RZ ;  /* 0x0000003984337224 */ /* 0x000fe200078e02ff */
[----:B------:R-:W-:Y:S01]  /*5ae0*/  LEA R106, P6, R49, R58, 0x1 ;  /* 0x0000003a316a7211 */ /* 0x000fe200078c08ff */
[----:B------:R-:W-:Y:S01]  /*5af0*/  STS.128 [R140], R20 ;  /* 0x000000148c007388 */ /* 0x000fe20000000c00 */
[----:B------:R-:W-:-:S02]  /*5b00*/  F2FP.F16.F32.PACK_AB R100, R102, R100 ;  /* 0x000000646664723e */ /* 0x000fc400000000ff */
[----:B------:R-:W-:Y:S01]  /*5b10*/  F2FP.F16.F32.PACK_AB R102, R110, R108 ;  /* 0x0000006c6e66723e */ /* 0x000fe200000000ff */
[----:B------:R-:W-:Y:S01]  /*5b20*/  STS.128 [R140+0x800], R8 ;  /* 0x000800088c007388 */ /* 0x000fe20000000c00 */
[----:B------:R-:W-:Y:S02]  /*5b30*/  LEA.HI.X.SX32 R107, R49, R56, 0x1, P6 ;  /* 0x00000038316b7211 */ /* 0x000fe400030f0eff */
[----:B------:R-:W-:Y:S01]  /*5b40*/  LEA R108, P6, R61, R58, 0x1 ;  /* 0x0000003a3d6c7211 */ /* 0x000fe200078c08ff */
[----:B------:R-:W-:Y:S01]  /*5b50*/  BAR.SYNC.DEFER_BLOCKING 0x0 ;  /* 0x0000000000007b1d */ /* 0x000fe20000010000 */
[----:B------:R-:W-:Y:S02]  /*5b60*/  F2FP.F16.F32.PACK_AB R34, R111, R109 ;  /* 0x0000006d6f22723e */ /* 0x000fe400000000ff */
[----:B------:R-:W-:Y:S02]  /*5b70*/  LEA.HI.X.SX32 R109, R61, R56, 0x1, P6 ;  /* 0x000000383d6d7211 */ /* 0x000fe400030f0eff */
[----:B------:R-:W-:-:S02]  /*5b80*/  LEA R110, P6, R51, R58, 0x1 ;  /* 0x0000003a336e7211 */ /* 0x000fc400078c08ff */
[----:B------:R-:W-:Y:S02]  /*5b90*/  F2FP.F16.F32.PACK_AB R103, R114, R112 ;  /* 0x000000707267723e */ /* 0x000fe400000000ff */
[----:B------:R-:W-:Y:S02]  /*5ba0*/  LEA.HI.X.SX32 R111, R51, R56, 0x1, P6 ;  /* 0x00000038336f7211 */ /* 0x000fe400030f0eff */
[----:B------:R-:W-:Y:S02]  /*5bb0*/  F2FP.F16.F32.PACK_AB R35, R115, R113 ;  /* 0x000000717323723e */ /* 0x000fe400000000ff */
[C---:B------:R-:W-:Y:S02]  /*5bc0*/  LEA R112, P6, R63.reuse, R58, 0x1 ;  /* 0x0000003a3f707211 */ /* 0x040fe400078c08ff */
[----:B------:R-:W-:Y:S02]  /*5bd0*/  F2FP.F16.F32.PACK_AB R116, R118, R116 ;  /* 0x000000747674723e */ /* 0x000fe400000000ff */
[----:B------:R-:W-:-:S02]  /*5be0*/  LEA.HI.X.SX32 R113, R63, R56, 0x1, P6 ;  /* 0x000000383f717211 */ /* 0x000fc400030f0eff */
[----:B------:R-:W-:Y:S02]  /*5bf0*/  F2FP.F16.F32.PACK_AB R40, R119, R117 ;  /* 0x000000757728723e */ /* 0x000fe400000000ff */
[----:B------:R-:W-:Y:S02]  /*5c00*/  F2FP.F16.F32.PACK_AB R117, R122, R120 ;  /* 0x000000787a75723e */ /* 0x000fe400000000ff */
[----:B------:R-:W-:Y:S01]  /*5c10*/  F2FP.F16.F32.PACK_AB R41, R123, R121 ;  /* 0x000000797b29723e */ /* 0x000fe200000000ff */
[----:B------:R-:W4:Y:S01]  /*5c20*/  LDS.128 R72, [R141] ;  /* 0x000000008d487984 */ /* 0x000f220000000c00 */
[----:B------:R-:W-:Y:S02]  /*5c30*/  F2FP.F16.F32.PACK_AB R118, R126, R124 ;  /* 0x0000007c7e76723e */ /* 0x000fe400000000ff */
[----:B------:R-:W-:Y:S01]  /*5c40*/  F2FP.F16.F32.PACK_AB R42, R127, R125 ;  /* 0x0000007d7f2a723e */ /* 0x000fe200000000ff */
[----:B------:R-:W-:Y:S01]  /*5c50*/  LDS.128 R4, [R141+0x1000] ;  /* 0x001000008d047984 */ /* 0x000fe20000000c00 */
[----:B------:R-:W-:-:S02]  /*5c60*/  F2FP.F16.F32.PACK_AB R119, R130, R128 ;  /* 0x000000808277723e */ /* 0x000fc400000000ff */
[----:B------:R-:W-:Y:S01]  /*5c70*/  F2FP.F16.F32.PACK_AB R43, R131, R129 ;  /* 0x00000081832b723e */ /* 0x000fe200000000ff */
[----:B------:R-:W-:Y:S01]  /*5c80*/  BAR.SYNC.DEFER_BLOCKING 0x0 ;  /* 0x0000000000007b1d */ /* 0x000fe20000010000 */
[----:B------:R-:W-:Y:S02]  /*5c90*/  ISETP.LT.AND P6, PT, R0, UR15, !P0 ;  /* 0x0000000f00007c0c */ /* 0x000fe4000c7c1270 */
[----:B------:R-:W-:Y:S02]  /*5ca0*/  ISETP.LT.AND P3, PT, R156, UR15, !P0 ;  /* 0x0000000f9c007c0c */ /* 0x000fe4000c761270 */
[----:B------:R-:W-:Y:S02]  /*5cb0*/  ISETP.LT.AND P4, PT, R154, UR15, !P0 ;  /* 0x0000000f9a007c0c */ /* 0x000fe4000c781270 */
[----:B------:R-:W-:Y:S02]  /*5cc0*/  ISETP.LT.AND P2, PT, R152, UR15, !P0 ;  /* 0x0000000f98007c0c */ /* 0x000fe4000c741270 */
[----:B------:R-:W-:-:S02]  /*5cd0*/  ISETP.LT.AND P1, PT, R150, UR15, !P0 ;  /* 0x0000000f96007c0c */ /* 0x000fc4000c721270 */
[----:B------:R-:W-:Y:S01]  /*5ce0*/  ISETP.LT.AND P5, PT, R148, UR15, !P0 ;  /* 0x0000000f94007c0c */ /* 0x000fe2000c7a1270 */
[----:B------:R-:W-:Y:S04]  /*5cf0*/  STS.128 [R140], R36 ;  /* 0x000000248c007388 */ /* 0x000fe80000000c00 */
[----:B------:R-:W-:Y:S01]  /*5d00*/  STS.128 [R140+0x800], R12 ;  /* 0x0008000c8c007388 */ /* 0x000fe20000000c00 */
[----:B------:R-:W-:Y:S06]  /*5d10*/  BAR.SYNC.DEFER_BLOCKING 0x0 ;  /* 0x0000000000007b1d */ /* 0x000fec0000010000 */
[----:B------:R-:W5:Y:S04]  /*5d20*/  LDS.128 R20, [R141] ;  /* 0x000000008d147984 */ /* 0x000f680000000c00 */
[----:B------:R-:W-:Y:S01]  /*5d30*/  LDS.128 R8, [R141+0x1000] ;  /* 0x001000008d087984 */ /* 0x000fe20000000c00 */
[----:B------:R-:W-:Y:S06]  /*5d40*/  BAR.SYNC.DEFER_BLOCKING 0x0 ;  /* 0x0000000000007b1d */ /* 0x000fec0000010000 */
[----:B------:R-:W-:Y:S04]  /*5d50*/  STS.128 [R140], R52 ;  /* 0x000000348c007388 */ /* 0x000fe80000000c00 */
[----:B------:R-:W-:Y:S01]  /*5d60*/  STS.128 [R140+0x800], R16 ;  /* 0x000800108c007388 */ /* 0x000fe20000000c00 */
[----:B------:R-:W-:Y:S06]  /*5d70*/  BAR.SYNC.DEFER_BLOCKING 0x0 ;  /* 0x0000000000007b1d */ /* 0x000fec0000010000 */
[----:B------:R-:W0:Y:S04]  /*5d80*/  LDS.128 R36, [R141] ;  /* 0x000000008d247984 */ /* 0x000e280000000c00 */
[----:B------:R-:W-:Y:S01]  /*5d90*/  LDS.128 R12, [R141+0x1000] ;  /* 0x001000008d0c7984 */ /* 0x000fe20000000c00 */
[----:B------:R-:W-:Y:S06]  /*5da0*/  BAR.SYNC.DEFER_BLOCKING 0x0 ;  /* 0x0000000000007b1d */ /* 0x000fec0000010000 */
[----:B------:R3:W-:Y:S04]  /*5db0*/  STS.128 [R140], R68 ;  /* 0x000000448c007388 */ /* 0x0007e80000000c00 */
[----:B------:R-:W-:Y:S01]  /*5dc0*/  STS.128 [R140+0x800], R24 ;  /* 0x000800188c007388 */ /* 0x000fe20000000c00 */
[----:B------:R-:W-:Y:S01]  /*5dd0*/  BAR.SYNC.DEFER_BLOCKING 0x0 ;  /* 0x0000000000007b1d */ /* 0x000fe20000010000 */
[----:B---3--:R-:W-:-:S05]  /*5de0*/  PRMT R68, R64, 0x7632, R68 ;  /* 0x0000763240447816 */ /* 0x008fca0000000044 */
[----:B------:R-:W3:Y:S04]  /*5df0*/  LDS.128 R48, [R141] ;  /* 0x000000008d307984 */ /* 0x000ee80000000c00 */
        /* <DEDUP_REMOVED lines=8> */
[----:B------:R-:W-:Y:S04]  /*5e80*/  STS.128 [R140], R100 ;  /* 0x000000648c007388 */ /* 0x000fe80000000c00 */
[----:B------:R1:W-:Y:S01]  /*5e90*/  STS.128 [R140+0x800], R32 ;  /* 0x000800208c007388 */ /* 0x0003e20000000c00 */
[----:B------:R-:W-:Y:S01]  /*5ea0*/  BAR.SYNC.DEFER_BLOCKING 0x0 ;  /* 0x0000000000007b1d */ /* 0x000fe20000010000 */
[----:B-1----:R-:W-:-:S02]  /*5eb0*/  PRMT R32, R65, 0x7632, R32 ;  /* 0x0000763241207816 */ /* 0x002fc40000000020 */
[----:B------:R-:W-:Y:S02]  /*5ec0*/  PRMT R33, R66, 0x7632, R33 ;  /* 0x0000763242217816 */ /* 0x000fe40000000021 */
[----:B------:R-:W-:Y:S02]  /*5ed0*/  PRMT R34, R67, 0x7632, R34 ;  /* 0x0000763243227816 */ /* 0x000fe40000000022 */
[----:B----4-:R-:W-:Y:S01]  /*5ee0*/  PRMT R35, R72, 0x7632, R35 ;  /* 0x0000763248237816 */ /* 0x010fe20000000023 */
[----:B------:R-:W1:Y:S04]  /*5ef0*/  LDS.128 R60, [R141] ;  /* 0x000000008d3c7984 */ /* 0x000e680000000c00 */
[----:B------:R-:W-:Y:S01]  /*5f00*/  LDS.128 R28, [R141+0x1000] ;  /* 0x001000008d1c7984 */ /* 0x000fe20000000c00 */
[----:B------:R-:W-:Y:S06]  /*5f10*/  BAR.SYNC.DEFER_BLOCKING 0x0 ;  /* 0x0000000000007b1d */ /* 0x000fec0000010000 */
[----:B------:R-:W-:Y:S04]  /*5f20*/  STS.128 [R140], R116 ;  /* 0x000000748c007388 */ /* 0x000fe80000000c00 */
[----:B------:R4:W-:Y:S01]  /*5f30*/  STS.128 [R140+0x800], R40 ;  /* 0x000800288c007388 */ /* 0x0009e20000000c00 */
[----:B------:R-:W-:Y:S01]  /*5f40*/  BAR.SYNC.DEFER_BLOCKING 0x0 ;  /* 0x0000000000007b1d */ /* 0x000fe20000010000 */
[----:B----4-:R-:W-:-:S02]  /*5f50*/  PRMT R42, R75, 0x7632, R42 ;  /* 0x000076324b2a7816 */ /* 0x010fc4000000002a */
[----:B------:R-:W-:-:S03]  /*5f60*/  LOP3.LUT R40, R0, 0x2a, RZ, 0xfc, !PT ;  /* 0x0000002a00287812 */ /* 0x000fc600078efcff */
[----:B------:R-:W-:Y:S01]  /*5f70*/  @P6 STG.E.U16 desc[UR24][R76.64], R64 ;  /* 0x000000404c006986 */ /* 0x000fe2000c101518 */
[----:B------:R-:W-:-:S03]  /*5f80*/  ISETP.LT.AND P6, PT, R139, UR15, !P0 ;  /* 0x0000000f8b007c0c */ /* 0x000fc6000c7c1270 */
[----:B------:R-:W-:Y:S01]  /*5f90*/  @P3 STG.E.U16 desc[UR24][R78.64], R68 ;  /* 0x000000444e003986 */ /* 0x000fe2000c101518 */
[----:B------:R-:W-:-:S03]  /*5fa0*/  ISETP.LT.AND P3, PT, R138, UR15, !P0 ;  /* 0x0000000f8a007c0c */ /* 0x000fc6000c761270 */
[----:B------:R-:W-:Y:S01]  /*5fb0*/  @P4 STG.E.U16 desc[UR24][R80.64], R65 ;  /* 0x0000004150004986 */ /* 0x000fe2000c101518 */
[----:B------:R-:W-:-:S03]  /*5fc0*/  ISETP.LT.AND P4, PT, R137, UR15, !P0 ;  /* 0x0000000f89007c0c */ /* 0x000fc6000c781270 */
[----:B------:R4:W-:Y:S01]  /*5fd0*/  @P2 STG.E.U16 desc[UR24][R82.64], R32 ;  /* 0x0000002052002986 */ /* 0x0009e2000c101518 */
[----:B------:R-:W-:-:S03]  /*5fe0*/  ISETP.LT.AND P2, PT, R136, UR15, !P0 ;  /* 0x0000000f88007c0c */ /* 0x000fc6000c741270 */
[----:B------:R-:W-:Y:S01]  /*5ff0*/  @P1 STG.E.U16 desc[UR24][R88.64], R66 ;  /* 0x0000004258001986 */ /* 0x000fe2000c101518 */
[----:B------:R-:W-:-:S03]  /*6000*/  ISETP.LT.AND P1, PT, R135, UR15, !P0 ;  /* 0x0000000f87007c0c */ /* 0x000fc6000c721270 */
[----:B------:R0:W-:Y:S01]  /*6010*/  @P5 STG.E.U16 desc[UR24][R90.64], R33 ;  /* 0x000000215a005986 */ /* 0x0001e2000c101518 */
[----:B------:R-:W-:-:S03]  /*6020*/  ISETP.LT.AND P5, PT, R134, UR15, !P0 ;  /* 0x0000000f86007c0c */ /* 0x000fc6000c7a1270 */
[----:B------:R-:W-:Y:S01]  /*6030*/  @P6 STG.E.U16 desc[UR24][R92.64], R67 ;  /* 0x000000435c006986 */ /* 0x000fe2000c101518 */
[----:B------:R-:W-:Y:S02]  /*6040*/  ISETP.LT.AND P6, PT, R133, UR15, !P0 ;  /* 0x0000000f85007c0c */ /* 0x000fe4000c7c1270 */
[----:B----4-:R-:W-:Y:S01]  /*6050*/  LOP3.LUT R32, R0, 0x20, RZ, 0xfc, !PT ;  /* 0x0000002000207812 */ /* 0x010fe200078efcff */
[----:B------:R4:W-:Y:S01]  /*6060*/  @P3 STG.E.U16 desc[UR24][R94.64], R34 ;  /* 0x000000225e003986 */ /* 0x0009e2000c101518 */
[----:B------:R-:W-:-:S03]  /*6070*/  ISETP.LT.AND P3, PT, R132, UR15, !P0 ;  /* 0x0000000f84007c0c */ /* 0x000fc6000c761270 */
[----:B------:R-:W-:Y:S01]  /*6080*/  @P4 STG.E.U16 desc[UR24][R96.64], R72 ;  /* 0x0000004860004986 */ /* 0x000fe2000c101518 */
[----:B------:R-:W-:Y:S02]  /*6090*/  ISETP.LT.AND P4, PT, R3, UR15, !P0 ;  /* 0x0000000f03007c0c */ /* 0x000fe4000c781270 */
[----:B------:R-:W-:Y:S01]  /*60a0*/  LOP3.LUT R3, R0, 0x22, RZ, 0xfc, !PT ;  /* 0x0000002200037812 */ /* 0x000fe200078efcff */
[----:B------:R1:W-:Y:S01]  /*60b0*/  @P2 STG.E.U16 desc[UR24][R98.64], R35 ;  /* 0x0000002362002986 */ /* 0x0003e2000c101518 */
[----:B0-----:R-:W-:Y:S02]  /*60c0*/  PRMT R33, R73, 0x7632, R33 ;  /* 0x0000763249217816 */ /* 0x001fe40000000021 */
[----:B------:R-:W-:Y:S01]  /*60d0*/  ISETP.LT.AND P2, PT, R32, UR15, !P0 ;  /* 0x0000000f20007c0c */ /* 0x000fe2000c741270 */
[----:B------:R-:W-:Y:S01]  /*60e0*/  @P1 STG.E.U16 desc[UR24][R104.64], R73 ;  /* 0x0000004968001986 */ /* 0x000fe2000c101518 */
[----:B------:R-:W-:Y:S01]  /*60f0*/  ISETP.LT.AND P1, PT, R3, UR15, !P0 ;  /* 0x0000000f03007c0c */ /* 0x000fe2000c721270 */
[----:B------:R-:W-:Y:S01]  /*6100*/  IMAD R3, R2, R57, RZ ;  /* 0x0000003902037224 */ /* 0x000fe200078e02ff */
[----:B----4-:R-:W-:Y:S01]  /*6110*/  PRMT R34, R74, 0x7632, R34 ;  /* 0x000076324a227816 */ /* 0x010fe20000000022 */
[----:B------:R0:W-:Y:S01]  /*6120*/  @P5 STG.E.U16 desc[UR24][R106.64], R33 ;  /* 0x000000216a005986 */ /* 0x0001e2000c101518 */
[----:B------:R-:W-:-:S02]  /*6130*/  ISETP.LT.AND P5, PT, R2, UR15, !P0 ;  /* 0x0000000f02007c0c */ /* 0x000fc4000c7a1270 */
[----:B------:R-:W-:Y:S01]  /*6140*/  LOP3.LUT R32, R0, 0x24, RZ, 0xfc, !PT ;  /* 0x0000002400207812 */ /* 0x000fe200078efcff */
[----:B------:R-:W-:Y:S01]  /*6150*/  @P6 STG.E.U16 desc[UR24][R108.64], R74 ;  /* 0x0000004a6c006986 */ /* 0x000fe2000c101518 */
[----:B------:R-:W-:Y:S01]  /*6160*/  LEA R2, P6, R3, R58, 0x1 ;  /* 0x0000003a03027211 */ /* 0x000fe200078c08ff */
[----:B-1----:R-:W-:Y:S02]  /*6170*/  IMAD R35, R57, 0x2, R59 ;  /* 0x0000000239237824 */ /* 0x002fe400078e023b */
[----:B------:R1:W-:Y:S01]  /*6180*/  @P3 STG.E.U16 desc[UR24][R110.64], R34 ;  /* 0x000000226e003986 */ /* 0x0003e2000c101518 */
[----:B------:R-:W-:Y:S01]  /*6190*/  ISETP.LT.AND P3, PT, R32, UR4, !P0 ;  /* 0x0000000420007c0c */ /* 0x000fe2000c761270 */
[----:B------:R-:W4:Y:S01]  /*61a0*/  LDCU UR4, c[0x0][0x39c] ;  /* 0x00007380ff0477ac */ /* 0x000f220008000800 */
[----:B------:R-:W-:Y:S01]  /*61b0*/  LOP3.LUT R32, R0, 0x26, RZ, 0xfc, !PT ;  /* 0x0000002600207812 */ /* 0x000fe200078efcff */
[----:B------:R-:W-:Y:S01]  /*61c0*/  @P4 STG.E.U16 desc[UR24][R112.64], R75 ;  /* 0x0000004b70004986 */ /* 0x000fe2000c101518 */
[----:B------:R-:W-:Y:S01]  /*61d0*/  LEA.HI.X.SX32 R3, R3, R56, 0x1, P6 ;  /* 0x0000003803037211 */ /* 0x000fe200030f0eff */
[----:B------:R-:W-:Y:S01]  /*61e0*/  IMAD R41, R57, 0x2, R35 ;  /* 0x0000000239297824 */ /* 0x000fe200078e0223 */
[----:B------:R-:W-:Y:S01]  /*61f0*/  ISETP.LT.AND P4, PT, R32, UR5, !P0 ;  /* 0x0000000520007c0c */ /* 0x000fe2000c781270 */
[----:B------:R-:W3:Y:S01]  /*6200*/  LDCU UR5, c[0x0][0x39c] ;  /* 0x00007380ff0577ac */ /* 0x000ee20008000800 */
[----:B0-----:R-:W-:Y:S01]  /*6210*/  LOP3.LUT R33, R0, 0x28, RZ, 0xfc, !PT ;  /* 0x0000002800217812 */ /* 0x001fe200078efcff */
[----:B------:R0:W-:Y:S01]  /*6220*/  @P5 STG.E.U16 desc[UR24][R2.64], R42 ;  /* 0x0000002a02005986 */ /* 0x0001e2000c101518 */
[----:B------:R-:W-:-:S02]  /*6230*/  LEA R32, P6, R59, R58, 0x1 ;  /* 0x0000003a3b207211 */ /* 0x000fc400078c08ff */
[----:B--2---:R-:W-:Y:S01]  /*6240*/  ISETP.LT.AND P5, PT, R33, UR6, !P0 ;  /* 0x0000000621007c0c */ /* 0x004fe2000c7a1270 */
[----:B------:R-:W2:Y:S01]  /*6250*/  LDCU UR6, c[0x0][0x39c] ;  /* 0x00007380ff0677ac */ /* 0x000ea20008000800 */
[----:B------:R-:W-:Y:S02]  /*6260*/  LEA.HI.X.SX32 R33, R59, R56, 0x1, P6 ;  /* 0x000000383b217211 */ /* 0x000fe400030f0eff */
[----:B-1----:R-:W-:-:S03]  /*6270*/  LEA R34, P6, R35, R58, 0x1 ;  /* 0x0000003a23227211 */ /* 0x002fc600078c08ff */
[----:B-----5:R1:W-:Y:S01]  /*6280*/  @P2 STG.E.U16 desc[UR24][R32.64], R20 ;  /* 0x0000001420002986 */ /* 0x0203e2000c101518 */
[----:B------:R-:W-:Y:S02]  /*6290*/  LEA.HI.X.SX32 R35, R35, R56, 0x1, P6 ;  /* 0x0000003823237211 */ /* 0x000fe400030f0eff */
[----:B0-----:R-:W-:Y:S02]  /*62a0*/  PRMT R3, R20, 0x7632, R3 ;  /* 0x0000763214037816 */ /* 0x001fe40000000003 */
[----:B------:R-:W-:Y:S02]  /*62b0*/  LEA R2, P6, R41, R58, 0x1 ;  /* 0x0000003a29027211 */ /* 0x000fe400078c08ff */
[----:B----4-:R-:W-:Y:S01]  /*62c0*/  ISETP.LT.AND P2, PT, R40, UR4, !P0 ;  /* 0x0000000428007c0c */ /* 0x010fe2000c741270 */
[----:B------:R0:W-:Y:S01]  /*62d0*/  @P1 STG.E.U16 desc[UR24][R34.64], R3 ;  /* 0x0000000322001986 */ /* 0x0001e2000c101518 */
[----:B------:R-:W4:Y:S01]  /*62e0*/  LDCU UR4, c[0x0][0x39c] ;  /* 0x00007380ff0477ac */ /* 0x000f220008000800 */
[----:B------:R-:W-:-:S02]  /*62f0*/  LOP3.LUT R42, R0, 0x2c, RZ, 0xfc, !PT ;  /* 0x0000002c002a7812 */ /* 0x000fc400078efcff */
[C---:B------:R-:W-:Y:S02]  /*6300*/  LOP3.LUT R40, R0.reuse, 0x2e, RZ, 0xfc, !PT ;  /* 0x0000002e00287812 */ /* 0x040fe400078efcff */
[----:B-1----:R-:W-:Y:S02]  /*6310*/  LOP3.LUT R20, R0, 0x30, RZ, 0xfc, !PT ;  /* 0x0000003000147812 */ /* 0x002fe400078efcff */
[----:B--2---:R-:W-:Y:S01]  /*6320*/  ISETP.LT.AND P1, PT, R40, UR6, !P0 ;  /* 0x0000000628007c0c */ /* 0x004fe2000c721270 */
[----:B------:R-:W1:Y:S01]  /*6330*/  LDCU UR6, c[0x0][0x39c] ;  /* 0x00007380ff0677ac */ /* 0x000e620008000800 */
[----:B------:R-:W-:Y:S02]  /*6340*/  PRMT R40, R22, 0x7632, R40 ;  /* 0x0000763216287816 */ /* 0x000fe40000000028 */
[----:B0-----:R-:W-:Y:S01]  /*6350*/  LEA.HI.X.SX32 R3, R41, R56, 0x1, P6 ;  /* 0x0000003829037211 */ /* 0x001fe200030f0eff */
[----:B------:R-:W-:Y:S01]  /*6360*/  IMAD R41, R57, 0x2, R41 ;  /* 0x0000000239297824 */ /* 0x000fe200078e0229 */
[----:B---3--:R-:W-:Y:S01]  /*6370*/  ISETP.LT.AND P6, PT, R42, UR5, !P0 ;  /* 0x000000052a007c0c */ /* 0x008fe2000c7c1270 */
[----:B------:R-:W0:Y:S02]  /*6380*/  LDCU UR5, c[0x0][0x39c] ;  /* 0x00007380ff0577ac */ /* 0x000e240008000800 */
[----:B------:R2:W-:Y:S01]  /*6390*/  @P3 STG.E.U16 desc[UR24][R2.64], R21 ;  /* 0x0000001502003986 */ /* 0x0005e2000c101518 */
[----:B------:R-:W-:Y:S01]  /*63a0*/  LEA R32, P3, R41, R58, 0x1 ;  /* 0x0000003a29207211 */ /* 0x000fe200078608ff */
[----:B------:R-:W-:-:S03]  /*63b0*/  IMAD R35, R57, 0x2, R41 ;  /* 0x0000000239237824 */ /* 0x000fc600078e0229 */
[----:B------:R-:W-:Y:S01]  /*63c0*/  LEA.HI.X.SX32 R33, R41, R56, 0x1, P3 ;  /* 0x0000003829217211 */ /* 0x000fe200018f0eff */
[----:B------:R-:W-:Y:S01]  /*63d0*/  IMAD R41, R57, 0x2, R35 ;  /* 0x0000000239297824 */ /* 0x000fe200078e0223 */
[----:B------:R-:W-:-:S04]  /*63e0*/  LEA R34, P3, R35, R58, 0x1 ;  /* 0x0000003a23227211 */ /* 0x000fc800078608ff */
[----:B------:R-:W-:Y:S02]  /*63f0*/  LEA.HI.X.SX32 R35, R35, R56, 0x1, P3 ;  /* 0x0000003823237211 */ /* 0x000fe400018f0eff */
[----:B--2---:R-:W-:Y:S02]  /*6400*/  PRMT R3, R21, 0x7632, R3 ;  /* 0x0000763215037816 */ /* 0x004fe40000000003 */
[----:B----4-:R-:W-:Y:S01]  /*6410*/  ISETP.LT.AND P3, PT, R20, UR4, !P0 ;  /* 0x0000000414007c0c */ /* 0x010fe2000c761270 */
[----:B------:R-:W2:Y:S01]  /*6420*/  LDCU UR4, c[0x0][0x39c] ;  /* 0x00007380ff0477ac */ /* 0x000ea20008000800 */
[C---:B------:R-:W-:Y:S01]  /*6430*/  LOP3.LUT R20, R0.reuse, 0x32, RZ, 0xfc, !PT ;  /* 0x0000003200147812 */ /* 0x040fe200078efcff */
[----:B------:R3:W-:Y:S01]  /*6440*/  @P4 STG.E.U16 desc[UR24][R32.64], R3 ;  /* 0x0000000320004986 */ /* 0x0007e2000c101518 */
[C---:B------:R-:W-:Y:S02]  /*6450*/  LEA R2, P4, R41.reuse, R58, 0x1 ;  /* 0x0000003a29027211 */ /* 0x040fe400078808ff */
[----:B------:R-:W-:Y:S01]  /*6460*/  LOP3.LUT R21, R0, 0x34, RZ, 0xfc, !PT ;  /* 0x0000003400157812 */ /* 0x000fe200078efcff */
[----:B------:R4:W-:Y:S01]  /*6470*/  @P5 STG.E.U16 desc[UR24][R34.64], R22 ;  /* 0x0000001622005986 */ /* 0x0009e2000c101518 */
[----:B---3--:R-:W-:Y:S01]  /*6480*/  LEA.HI.X.SX32 R3, R41, R56, 0x1, P4 ;  /* 0x0000003829037211 */ /* 0x008fe200020f0eff */
[C---:B------:R-:W-:Y:S01]  /*6490*/  IMAD R41, R57.reuse, 0x2, R41 ;  /* 0x0000000239297824 */ /* 0x040fe200078e0229 */
[----:B0-----:R-:W-:Y:S01]  /*64a0*/  ISETP.LT.AND P4, PT, R20, UR5, !P0 ;  /* 0x0000000514007c0c */ /* 0x001fe2000c781270 */
[----:B------:R-:W0:Y:S01]  /*64b0*/  LDCU UR5, c[0x0][0x39c] ;  /* 0x00007380ff0577ac */ /* 0x000e220008000800 */
[----:B----4-:R-:W-:Y:S01]  /*64c0*/  LOP3.LUT R22, R0, 0x36, RZ, 0xfc, !PT ;  /* 0x0000003600167812 */ /* 0x010fe200078efcff */
[----:B------:R-:W-:Y:S01]  /*64d0*/  IMAD R33, R57, 0x2, R41 ;  /* 0x0000000239217824 */ /* 0x000fe200078e0229 */
[----:B------:R-:W-:Y:S01]  /*64e0*/  LEA R20, P5, R41, R58, 0x1 ;  /* 0x0000003a29147211 */ /* 0x000fe200078a08ff */
[----:B------:R3:W-:Y:S01]  /*64f0*/  @P2 STG.E.U16 desc[UR24][R2.64], R40 ;  /* 0x0000002802002986 */ /* 0x0007e2000c101518 */
[----:B-1----:R-:W-:Y:S01]  /*6500*/  ISETP.LT.AND P2, PT, R21, UR6, !P0 ;  /* 0x0000000615007c0c */ /* 0x002fe2000c741270 */
[----:B------:R-:W-:Y:S01]  /*6510*/  IMAD R35, R57, 0x2, R33 ;  /* 0x0000000239237824 */ /* 0x000fe200078e0221 */
[----:B------:R-:W-:Y:S01]  /*6520*/  LEA.HI.X.SX32 R21, R41, R56, 0x1, P5 ;  /* 0x0000003829157211 */ /* 0x000fe200028f0eff */
[----:B------:R-:W1:Y:S01]  /*6530*/  LDCU UR6, c[0x0][0x39c] ;  /* 0x00007380ff0677ac */ /* 0x000e620008000800 */
[----:B------:R-:W-:-:S02]  /*6540*/  LEA R32, P5, R33, R58, 0x1 ;  /* 0x0000003a21207211 */ /* 0x000fc400078a08ff */
[----:B------:R-:W-:Y:S01]  /*6550*/  LOP3.LUT R34, R0, 0x38, RZ, 0xfc, !PT ;  /* 0x0000003800227812 */ /* 0x000fe200078efcff */
[----:B------:R-:W-:Y:S01]  /*6560*/  @P6 STG.E.U16 desc[UR24][R20.64], R23 ;  /* 0x0000001714006986 */ /* 0x000fe2000c101518 */
[----:B------:R-:W-:Y:S02]  /*6570*/  LEA.HI.X.SX32 R33, R33, R56, 0x1, P5 ;  /* 0x0000003821217211 */ /* 0x000fe400028f0eff */
[----:B--2---:R-:W-:Y:S01]  /*6580*/  ISETP.LT.AND P5, PT, R22, UR4, !P0 ;  /* 0x0000000416007c0c */ /* 0x004fe2000c7a1270 */
[----:B------:R-:W2:Y:S01]  /*6590*/  LDCU UR4, c[0x0][0x39c] ;  /* 0x00007380ff0477ac */ /* 0x000ea20008000800 */
[----:B---3--:R-:W-:Y:S02]  /*65a0*/  PRMT R3, R23, 0x7632, R3 ;  /* 0x0000763217037816 */ /* 0x008fe40000000003 */
[C---:B------:R-:W-:Y:S02]  /*65b0*/  LEA R2, P6, R35.reuse, R58, 0x1 ;  /* 0x0000003a23027211 */ /* 0x040fe400078c08ff */
[----:B------:R-:W-:Y:S01]  /*65c0*/  LOP3.LUT R22, R0, 0x3a, RZ, 0xfc, !PT ;  /* 0x0000003a00167812 */ /* 0x000fe200078efcff */
[----:B------:R3:W-:Y:S03]  /*65d0*/  @P1 STG.E.U16 desc[UR24][R32.64], R3 ;  /* 0x0000000320001986 */ /* 0x0007e6000c101518 */
[----:B-1----:R-:W-:Y:S01]  /*65e0*/  ISETP.LT.AND P1, PT, R22, UR6, !P0 ;  /* 0x0000000616007c0c */ /* 0x002fe2000c721270 */
[----:B------:R-:W1:Y:S01]  /*65f0*/  LDCU UR6, c[0x0][0x39c] ;  /* 0x00007380ff0677ac */ /* 0x000e620008000800 */
[----:B---3--:R-:W-:Y:S01]  /*6600*/  LEA.HI.X.SX32 R3, R35, R56, 0x1, P6 ;  /* 0x0000003823037211 */ /* 0x008fe200030f0eff */
[----:B------:R-:W-:Y:S01]  /*6610*/  IMAD R35, R57, 0x2, R35 ;  /* 0x0000000239237824 */ /* 0x000fe200078e0223 */
[----:B0-----:R-:W-:Y:S01]  /*6620*/  ISETP.LT.AND P6, PT, R34, UR5, !P0 ;  /* 0x0000000522007c0c */ /* 0x001fe2000c7c1270 */
[----:B------:R-:W0:Y:S01]  /*6630*/  LDCU UR5, c[0x0][0x39c] ;  /* 0x00007380ff0577ac */ /* 0x000e220008000800 */
[----:B------:R-:W-:Y:S01]  /*6640*/  LOP3.LUT R32, R0, 0x3c, RZ, 0xfc, !PT ;  /* 0x0000003c00207812 */ /* 0x000fe200078efcff */
[----:B------:R3:W-:Y:S01]  /*6650*/  @P3 STG.E.U16 desc[UR24][R2.64], R36 ;  /* 0x0000002402003986 */ /* 0x0007e2000c101518 */
[----:B------:R-:W-:Y:S01]  /*6660*/  LEA R20, P3, R35, R58, 0x1 ;  /* 0x0000003a23147211 */ /* 0x000fe200078608ff */
[----:B------:R-:W-:Y:S01]  /*6670*/  IMAD R23, R57, 0x2, R35 ;  /* 0x0000000239177824 */ /* 0x000fe200078e0223 */
[----:B------:R-:W-:-:S02]  /*6680*/  PRMT R34, R39, 0x7632, R34 ;  /* 0x0000763227227816 */ /* 0x000fc40000000022 */
[----:B------:R-:W-:Y:S01]  /*6690*/  LEA.HI.X.SX32 R21, R35, R56, 0x1, P3 ;  /* 0x0000003823157211 */ /* 0x000fe200018f0eff */
[----:B------:R-:W-:Y:S01]  /*66a0*/  IMAD R33, R57, 0x2, R23 ;  /* 0x0000000239217824 */ /* 0x000fe200078e0217 */
[----:B------:R-:W-:-:S03]  /*66b0*/  LEA R22, P3, R23, R58, 0x1 ;  /* 0x0000003a17167211 */ /* 0x000fc600078608ff */
[----:B------:R-:W-:Y:S01]  /*66c0*/  IMAD R35, R57, 0x2, R33 ;  /* 0x0000000239237824 */ /* 0x000fe200078e0221 */
[----:B------:R-:W-:Y:S02]  /*66d0*/  LEA.HI.X.SX32 R23, R23, R56, 0x1, P3 ;  /* 0x0000003817177211 */ /* 0x000fe400018f0eff */
[----:B---3--:R-:W-:Y:S02]  /*66e0*/  PRMT R3, R36, 0x7632, R3 ;  /* 0x0000763224037816 */ /* 0x008fe40000000003 */
[----:B--2---:R-:W-:Y:S01]  /*66f0*/  ISETP.LT.AND P3, PT, R32, UR4, !P0 ;  /* 0x0000000420007c0c */ /* 0x004fe2000c761270 */
[----:B------:R-:W2:Y:S01]  /*6700*/  LDCU UR4, c[0x0][0x39c] ;  /* 0x00007380ff0477ac */ /* 0x000ea20008000800 */
[----:B------:R-:W-:Y:S01]  /*6710*/  LOP3.LUT R32, R0, 0x3e, RZ, 0xfc, !PT ;  /* 0x0000003e00207812 */ /* 0x000fe200078efcff */
[----:B------:R3:W-:Y:S01]  /*6720*/  @P4 STG.E.U16 desc[UR24][R20.64], R3 ;  /* 0x0000000314004986 */ /* 0x0007e2000c101518 */
[----:B------:R-:W-:-:S03]  /*6730*/  LEA R2, P4, R33, R58, 0x1 ;  /* 0x0000003a21027211 */ /* 0x000fc600078808ff */
[----:B------:R-:W-:Y:S01]  /*6740*/  @P2 STG.E.U16 desc[UR24][R22.64], R37 ;  /* 0x0000002516002986 */ /* 0x000fe2000c101518 */
[----:B0-----:R-:W-:Y:S01]  /*6750*/  ISETP.LT.AND P2, PT, R32, UR5, !P0 ;  /* 0x0000000520007c0c */ /* 0x001fe2000c741270 */
[----:B------:R-:W0:Y:S01]  /*6760*/  LDCU UR5, c[0x0][0x39c] ;  /* 0x00007380ff0577ac */ /* 0x000e220008000800 */
[C---:B------:R-:W-:Y:S02]  /*6770*/  LOP3.LUT R32, R0.reuse, 0x42, RZ, 0xfc, !PT ;  /* 0x0000004200207812 */ /* 0x040fe400078efcff */
[----:B---3--:R-:W-:Y:S02]  /*6780*/  LEA.HI.X.SX32 R3, R33, R56, 0x1, P4 ;  /* 0x0000003821037211 */ /* 0x008fe400020f0eff */
[----:B------:R-:W-:Y:S02]  /*6790*/  PRMT R21, R37, 0x7632, R21 ;  /* 0x0000763225157816 */ /* 0x000fe40000000015 */
[----:B------:R-:W-:Y:S02]  /*67a0*/  LEA R20, P4, R35, R58, 0x1 ;  /* 0x0000003a23147211 */ /* 0x000fe400078808ff */
[----:B------:R-:W-:Y:S01]  /*67b0*/  LOP3.LUT R33, R0, 0x40, RZ, 0xfc, !PT ;  /* 0x0000004000217812 */ /* 0x000fe200078efcff */
[----:B------:R3:W-:Y:S01]  /*67c0*/  @P5 STG.E.U16 desc[UR24][R2.64], R21 ;  /* 0x0000001502005986 */ /* 0x0007e2000c101518 */
[----:B--2---:R-:W-:Y:S01]  /*67d0*/  ISETP.LT.AND P5, PT, R32, UR4, !P0 ;  /* 0x0000000420007c0c */ /* 0x004fe2000c7a1270 */
[----:B------:R-:W2:Y:S01]  /*67e0*/  LDCU UR4, c[0x0][0x39c] ;  /* 0x00007380ff0477ac */ /* 0x000ea20008000800 */
[----:B------:R-:W-:-:S02]  /*67f0*/  LOP3.LUT R32, R0, 0x44, RZ, 0xfc, !PT ;  /* 0x0000004400207812 */ /* 0x000fc400078efcff */
[----:B---3--:R-:W-:Y:S01]  /*6800*/  LEA.HI.X.SX32 R21, R35, R56, 0x1, P4 ;  /* 0x0000003823157211 */ /* 0x008fe200020f0eff */
[----:B------:R-:W-:Y:S01]  /*6810*/  IMAD R35, R57, 0x2, R35 ;  /* 0x0000000239237824 */ /* 0x000fe200078e0223 */
[----:B-1----:R-:W-:Y:S01]  /*6820*/  ISETP.LT.AND P4, PT, R33, UR6, !P0 ;  /* 0x0000000621007c0c */ /* 0x002fe2000c781270 */
[----:B------:R-:W1:Y:S02]  /*6830*/  LDCU UR6, c[0x0][0x39c] ;  /* 0x00007380ff0677ac */ /* 0x000e640008000800 */
[----:B------:R3:W-:Y:S01]  /*6840*/  @P6 STG.E.U16 desc[UR24][R20.64], R38 ;  /* 0x0000002614006986 */ /* 0x0007e2000c101518 */
[----:B------:R-:W-:Y:S01]  /*6850*/  LEA R22, P6, R35, R58, 0x1 ;  /* 0x0000003a23167211 */ /* 0x000fe200078c08ff */
[----:B------:R-:W-:-:S03]  /*6860*/  IMAD R33, R57, 0x2, R35 ;  /* 0x0000000239217824 */ /* 0x000fc600078e0223 */
[----:B------:R-:W-:Y:S01]  /*6870*/  LEA.HI.X.SX32 R23, R35, R56, 0x1, P6 ;  /* 0x0000003823177211 */ /* 0x000fe200030f0eff */
[----:B------:R-:W-:Y:S01]  /*6880*/  IMAD R35, R57, 0x2, R33 ;  /* 0x0000000239237824 */ /* 0x000fe200078e0221 */
[----:B------:R-:W-:-:S04]  /*6890*/  LEA R2, P6, R33, R58, 0x1 ;  /* 0x0000003a21027211 */ /* 0x000fc800078c08ff */
[----:B------:R-:W-:Y:S02]  /*68a0*/  LEA.HI.X.SX32 R3, R33, R56, 0x1, P6 ;  /* 0x0000003821037211 */ /* 0x000fe400030f0eff */
[----:B---3--:R-:W-:Y:S02]  /*68b0*/  PRMT R21, R38, 0x7632, R21 ;  /* 0x0000763226157816 */ /* 0x008fe40000000015 */
[----:B------:R-:W-:-:S03]  /*68c0*/  LEA R20, P6, R35, R58, 0x1 ;  /* 0x0000003a23147211 */ /* 0x000fc600078c08ff */
[----:B------:R3:W-:Y:S01]  /*68d0*/  @P1 STG.E.U16 desc[UR24][R22.64], R21 ;  /* 0x0000001516001986 */ /* 0x0007e2000c101518 */
[----:B0-----:R-:W-:Y:S01]  /*68e0*/  ISETP.LT.AND P1, PT, R32, UR5, !P0 ;  /* 0x0000000520007c0c */ /* 0x001fe2000c721270 */
[----:B------:R-:W0:Y:S01]  /*68f0*/  LDCU UR5, c[0x0][0x39c] ;  /* 0x00007380ff0577ac */ /* 0x000e220008000800 */
[----:B------:R-:W-:Y:S01]  /*6900*/  LOP3.LUT R32, R0, 0x46, RZ, 0xfc, !PT ;  /* 0x0000004600207812 */ /* 0x000fe200078efcff */
[----:B------:R4:W-:Y:S03]  /*6910*/  @P3 STG.E.U16 desc[UR24][R2.64], R39 ;  /* 0x0000002702003986 */ /* 0x0009e6000c101518 */
[----:B--2---:R-:W-:Y:S01]  /*6920*/  ISETP.LT.AND P3, PT, R32, UR4, !P0 ;  /* 0x0000000420007c0c */ /* 0x004fe2000c761270 */
[----:B------:R-:W2:Y:S01]  /*6930*/  LDCU UR4, c[0x0][0x39c] ;  /* 0x00007380ff0477ac */ /* 0x000ea20008000800 */
[C---:B------:R-:W-:Y:S01]  /*6940*/  LOP3.LUT R32, R0.reuse, 0x4a, RZ, 0xfc, !PT ;  /* 0x0000004a00207812 */ /* 0x040fe200078efcff */
[----:B------:R-:W5:Y:S01]  /*6950*/  LDS.128 R36, [R141] ;  /* 0x000000008d247984 */ /* 0x000f620000000c00 */
[----:B---3--:R-:W-:Y:S01]  /*6960*/  LEA.HI.X.SX32 R21, R35, R56, 0x1, P6 ;  /* 0x0000003823157211 */ /* 0x008fe200030f0eff */
[C---:B------:R-:W-:Y:S01]  /*6970*/  IMAD R35, R57.reuse, 0x2, R35 ;  /* 0x0000000239237824 */ /* 0x040fe200078e0223 */
[----:B------:R-:W-:Y:S01]  /*6980*/  LOP3.LUT R23, R0, 0x48, RZ, 0xfc, !PT ;  /* 0x0000004800177812 */ /* 0x000fe200078efcff */
[----:B------:R-:W3:Y:S02]  /*6990*/  LDS.128 R140, [R141+0x1000] ;  /* 0x001000008d8c7984 */ /* 0x000ee40000000c00 */
[----:B------:R-:W-:Y:S01]  /*69a0*/  IMAD R33, R57, 0x2, R35 ;  /* 0x0000000239217824 */ /* 0x000fe200078e0223 */
[----:B------:R-:W-:Y:S01]  /*69b0*/  LEA R22, P6, R35, R58, 0x1 ;  /* 0x0000003a23167211 */ /* 0x000fe200078c08ff */
[----:B------:R0:W-:Y:S01]  /*69c0*/  @P2 STG.E.U16 desc[UR24][R20.64], R34 ;  /* 0x0000002214002986 */ /* 0x0001e2000c101518 */
[----:B-1----:R-:W-:Y:S01]  /*69d0*/  ISETP.LT.AND P2, PT, R23, UR6, !P0 ;  /* 0x0000000617007c0c */ /* 0x002fe2000c741270 */
[----:B------:R-:W1:Y:S01]  /*69e0*/  LDCU UR6, c[0x0][0x39c] ;  /* 0x00007380ff0677ac */ /* 0x000e620008000800 */
[----:B------:R-:W-:Y:S01]  /*69f0*/  LEA.HI.X.SX32 R23, R35, R56, 0x1, P6 ;  /* 0x0000003823177211 */ /* 0x000fe200030f0eff */
[----:B------:R-:W-:Y:S01]  /*6a00*/  IMAD R35, R57, 0x2, R33 ;  /* 0x0000000239237824 */ /* 0x000fe200078e0221 */
[----:B----4-:R-:W-:-:S03]  /*6a10*/  LEA R2, P6, R33, R58, 0x1 ;  /* 0x0000003a21027211 */ /* 0x010fc600078c08ff */
[----:B------:R-:W-:Y:S01]  /*6a20*/  @P4 STG.E.U16 desc[UR24][R22.64], R48 ;  /* 0x0000003016004986 */ /* 0x000fe2000c101518 */
[----:B------:R-:W-:Y:S02]  /*6a30*/  LEA.HI.X.SX32 R3, R33, R56, 0x1, P6 ;  /* 0x0000003821037211 */ /* 0x000fe400030f0eff */
[----:B--2---:R-:W-:Y:S01]  /*6a40*/  ISETP.LT.AND P4, PT, R32, UR4, !P0 ;  /* 0x0000000420007c0c */ /* 0x004fe2000c781270 */
[----:B------:R-:W2:Y:S01]  /*6a50*/  LDCU UR4, c[0x0][0x39c] ;  /* 0x00007380ff0477ac */ /* 0x000ea20008000800 */
[----:B0-----:R-:W-:Y:S02]  /*6a60*/  PRMT R21, R48, 0x7632, R21 ;  /* 0x0000763230157816 */ /* 0x001fe40000000015 */
[----:B------:R-:W-:Y:S02]  /*6a70*/  LEA R20, P6, R35, R58, 0x1 ;  /* 0x0000003a23147211 */ /* 0x000fe400078c08ff */
[C---:B------:R-:W-:Y:S01]  /*6a80*/  LOP3.LUT R33, R0.reuse, 0x4c, RZ, 0xfc, !PT ;  /* 0x0000004c00217812 */ /* 0x040fe200078efcff */
[----:B------:R0:W-:Y:S01]  /*6a90*/  @P5 STG.E.U16 desc[UR24][R2.64], R21 ;  /* 0x0000001502005986 */ /* 0x0001e2000c101518 */
[----:B------:R-:W-:-:S02]  /*6aa0*/  LOP3.LUT R32, R0, 0x4e, RZ, 0xfc, !PT ;  /* 0x0000004e00207812 */ /* 0x000fc400078efcff */
[----:B------:R-:W-:Y:S01]  /*6ab0*/  ISETP.LT.AND P5, PT, R33, UR5, !P0 ;  /* 0x0000000521007c0c */ /* 0x000fe2000c7a1270 */
[----:B------:R-:W4:Y:S01]  /*6ac0*/  LDCU UR5, c[0x0][0x39c] ;  /* 0x00007380ff0577ac */ /* 0x000f220008000800 */
[----:B------:R-:W-:Y:S02]  /*6ad0*/  LOP3.LUT R34, R0, 0x58, RZ, 0xfc, !PT ;  /* 0x0000005800227812 */ /* 0x000fe400078efcff */
[----:B0-----:R-:W-:Y:S01]  /*6ae0*/  LEA.HI.X.SX32 R21, R35, R56, 0x1, P6 ;  /* 0x0000003823157211 */ /* 0x001fe200030f0eff */
[----:B------:R-:W-:Y:S01]  /*6af0*/  IMAD R35, R57, 0x2, R35 ;  /* 0x0000000239237824 */ /* 0x000fe200078e0223 */
[----:B-1----:R-:W-:Y:S01]  /*6b00*/  ISETP.LT.AND P6, PT, R32, UR6, !P0 ;  /* 0x0000000620007c0c */ /* 0x002fe2000c7c1270 */
[----:B------:R-:W0:Y:S01]  /*6b10*/  LDCU UR6, c[0x0][0x39c] ;  /* 0x00007380ff0677ac */ /* 0x000e220008000800 */
[----:B------:R-:W-:Y:S01]  /*6b20*/  LOP3.LUT R32, R0, 0x50, RZ, 0xfc, !PT ;  /* 0x0000005000207812 */ /* 0x000fe200078efcff */
[----:B------:R1:W-:Y:S01]  /*6b30*/  @P1 STG.E.U16 desc[UR24][R20.64], R49 ;  /* 0x0000003114001986 */ /* 0x0003e2000c101518 */
[----:B------:R-:W-:Y:S01]  /*6b40*/  LEA R22, P1, R35, R58, 0x1 ;  /* 0x0000003a23167211 */ /* 0x000fe200078208ff */
[----:B------:R-:W-:-:S03]  /*6b50*/  IMAD R3, R57, 0x2, R35 ;  /* 0x0000000239037824 */ /* 0x000fc600078e0223 */
[----:B------:R-:W-:Y:S01]  /*6b60*/  LEA.HI.X.SX32 R23, R35, R56, 0x1, P1 ;  /* 0x0000003823177211 */ /* 0x000fe200008f0eff */
[----:B------:R-:W-:Y:S01]  /*6b70*/  IMAD R33, R57, 0x2, R3 ;  /* 0x0000000239217824 */ /* 0x000fe200078e0203 */
[----:B------:R-:W-:-:S04]  /*6b80*/  LEA R2, P1, R3, R58, 0x1 ;  /* 0x0000003a03027211 */ /* 0x000fc800078208ff */
[----:B------:R-:W-:Y:S02]  /*6b90*/  LEA.HI.X.SX32 R3, R3, R56, 0x1, P1 ;  /* 0x0000003803037211 */ /* 0x000fe400008f0eff */
[----:B-1----:R-:W-:Y:S02]  /*6ba0*/  PRMT R21, R49, 0x7632, R21 ;  /* 0x0000763231157816 */ /* 0x002fe40000000015 */
[----:B--2---:R-:W-:Y:S01]  /*6bb0*/  ISETP.LT.AND P1, PT, R32, UR4, !P0 ;  /* 0x0000000420007c0c */ /* 0x004fe2000c721270 */
[----:B------:R-:W1:Y:S01]  /*6bc0*/  LDCU UR4, c[0x0][0x39c] ;  /* 0x00007380ff0477ac */ /* 0x000e620008000800 */
[----:B------:R-:W-:Y:S01]  /*6bd0*/  LOP3.LUT R32, R0, 0x52, RZ, 0xfc, !PT ;  /* 0x0000005200207812 */ /* 0x000fe200078efcff */
[----:B------:R2:W-:Y:S01]  /*6be0*/  @P3 STG.E.U16 desc[UR24][R22.64], R21 ;  /* 0x0000001516003986 */ /* 0x0005e2000c101518 */
[----:B------:R-:W-:-:S03]  /*6bf0*/  LEA R20, P3, R33, R58, 0x1 ;  /* 0x0000003a21147211 */ /* 0x000fc600078608ff */
[----:B------:R0:W-:Y:S01]  /*6c00*/  @P2 STG.E.U16 desc[UR24][R2.64], R50 ;  /* 0x0000003202002986 */ /* 0x0001e2000c101518 */
[----:B----4-:R-:W-:Y:S01]  /*6c10*/  ISETP.LT.AND P2, PT, R32, UR5, !P0 ;  /* 0x0000000520007c0c */ /* 0x010fe2000c741270 */
[----:B------:R-:W4:Y:S01]  /*6c20*/  LDCU UR5, c[0x0][0x39c] ;  /* 0x00007380ff0577ac */ /* 0x000f220008000800 */
[C---:B------:R-:W-:Y:S02]  /*6c30*/  LOP3.LUT R32, R0.reuse, 0x56, RZ, 0xfc, !PT ;  /* 0x0000005600207812 */ /* 0x040fe400078efcff */
[----:B--2---:R-:W-:Y:S01]  /*6c40*/  LEA.HI.X.SX32 R21, R33, R56, 0x1, P3 ;  /* 0x0000003821157211 */ /* 0x004fe200018f0eff */
[C---:B------:R-:W-:Y:S01]  /*6c50*/  IMAD R33, R57.reuse, 0x2, R33 ;  /* 0x0000000239217824 */ /* 0x040fe200078e0221 */
[----:B------:R-:W-:Y:S02]  /*6c60*/  LOP3.LUT R23, R0, 0x54, RZ, 0xfc, !PT ;  /* 0x0000005400177812 */ /* 0x000fe400078efcff */
[----:B0-----:R-:W-:Y:S01]  /*6c70*/  PRMT R3, R50, 0x7632, R3 ;  /* 0x0000763232037816 */ /* 0x001fe20000000003 */
[----:B------:R-:W-:Y:S01]  /*6c80*/  IMAD R35, R57, 0x2, R33 ;  /* 0x0000000239237824 */ /* 0x000fe200078e0221 */
[----:B------:R-:W-:Y:S01]  /*6c90*/  ISETP.LT.AND P3, PT, R23, UR6, !P0 ;  /* 0x0000000617007c0c */ /* 0x000fe2000c761270 */
[----:B------:R-:W0:Y:S02]  /*6ca0*/  LDCU UR6, c[0x0][0x39c] ;  /* 0x00007380ff0677ac */ /* 0x000e240008000800 */
[----:B------:R2:W-:Y:S01]  /*6cb0*/  @P4 STG.E.U16 desc[UR24][R20.64], R3 ;  /* 0x0000000314004986 */ /* 0x0005e2000c101518 */
[----:B------:R-:W-:-:S04]  /*6cc0*/  LEA R22, P4, R33, R58, 0x1 ;  /* 0x0000003a21167211 */ /* 0x000fc800078808ff */
[----:B------:R-:W-:Y:S01]  /*6cd0*/  LEA.HI.X.SX32 R23, R33, R56, 0x1, P4 ;  /* 0x0000003821177211 */ /* 0x000fe200020f0eff */
[----:B------:R-:W-:Y:S01]  /*6ce0*/  IMAD R33, R57, 0x2, R35 ;  /* 0x0000000239217824 */ /* 0x000fe200078e0223 */
[----:B------:R-:W-:-:S03]  /*6cf0*/  LEA R2, P4, R35, R58, 0x1 ;  /* 0x0000003a23027211 */ /* 0x000fc600078808ff */
[----:B------:R-:W-:Y:S01]  /*6d00*/  @P5 STG.E.U16 desc[UR24][R22.64], R51 ;  /* 0x0000003316005986 */ /* 0x000fe2000c101518 */
[----:B--2---:R-:W-:Y:S02]  /*6d10*/  LEA.HI.X.SX32 R3, R35, R56, 0x1, P4 ;  /* 0x0000003823037211 */ /* 0x004fe400020f0eff */
[----:B------:R-:W-:Y:S02]  /*6d20*/  PRMT R21, R51, 0x7632, R21 ;  /* 0x0000763233157816 */ /* 0x000fe40000000015 */
[----:B------:R-:W-:Y:S02]  /*6d30*/  LEA R20, P5, R33, R58, 0x1 ;  /* 0x0000003a21147211 */ /* 0x000fe400078a08ff */
[----:B-1----:R-:W-:Y:S01]  /*6d40*/  ISETP.LT.AND P4, PT, R32, UR4, !P0 ;  /* 0x0000000420007c0c */ /* 0x002fe2000c781270 */
[----:B------:R1:W-:Y:S01]  /*6d50*/  @P6 STG.E.U16 desc[UR24][R2.64], R21 ;  /* 0x0000001502006986 */ /* 0x0003e2000c101518 */
[----:B------:R-:W2:Y:S01]  /*6d60*/  LDCU UR4, c[0x0][0x39c] ;  /* 0x00007380ff0477ac */ /* 0x000ea20008000800 */
[----:B------:R-:W-:-:S02]  /*6d70*/  LOP3.LUT R32, R0, 0x5a, RZ, 0xfc, !PT ;  /* 0x0000005a00207812 */ /* 0x000fc400078efcff */
[----:B----4-:R-:W-:Y:S01]  /*6d80*/  ISETP.LT.AND P6, PT, R34, UR5, !P0 ;  /* 0x0000000522007c0c */ /* 0x010fe2000c7c1270 */
[----:B------:R-:W4:Y:S01]  /*6d90*/  LDCU UR5, c[0x0][0x39c] ;  /* 0x00007380ff0577ac */ /* 0x000f220008000800 */
[----:B------:R-:W-:Y:S02]  /*6da0*/  LOP3.LUT R34, R0, 0x64, RZ, 0xfc, !PT ;  /* 0x0000006400227812 */ /* 0x000fe400078efcff */
[----:B-1----:R-:W-:Y:S01]  /*6db0*/  LEA.HI.X.SX32 R21, R33, R56, 0x1, P5 ;  /* 0x0000003821157211 */ /* 0x002fe200028f0eff */
[----:B------:R-:W-:Y:S01]  /*6dc0*/  IMAD R33, R57, 0x2, R33 ;  /* 0x0000000239217824 */ /* 0x000fe200078e0221 */
[----:B0-----:R-:W-:Y:S01]  /*6dd0*/  ISETP.LT.AND P5, PT, R32, UR6, !P0 ;  /* 0x0000000620007c0c */ /* 0x001fe2000c7a1270 */
        /* <DEDUP_REMOVED lines=16> */
[----:B--2---:R-:W-:Y:S01]  /*6ee0*/  LEA.HI.X.SX32 R21, R33, R56, 0x1, P2 ;  /* 0x0000003821157211 */ /* 0x004fe200010f0eff */
[----:B------:R-:W-:Y:S01]  /*6ef0*/  IMAD R33, R57, 0x2, R33 ;  /* 0x0000000239217824 */ /* 0x000fe200078e0221 */
[----:B------:R-:W-:Y:S02]  /*6f00*/  LOP3.LUT R23, R0, 0x60, RZ, 0xfc, !PT ;  /* 0x0000006000177812 */ /* 0x000fe400078efcff */
[----:B0-----:R-:W-:Y:S01]  /*6f10*/  PRMT R3, R53, 0x7632, R3 ;  /* 0x0000763235037816 */ /* 0x001fe20000000003 */
[----:B------:R-:W-:Y:S01]  /*6f20*/  IMAD R35, R57, 0x2, R33 ;  /* 0x0000000239237824 */ /* 0x000fe200078e0221 */
[----:B------:R-:W-:Y:S01]  /*6f30*/  ISETP.LT.AND P3, PT, R23, UR6, !P0 ;  /* 0x0000000617007c0c */ /* 0x000fe2000c761270 */
[----:B------:R-:W0:Y:S01]  /*6f40*/  LDCU UR6, c[0x0][0x39c] ;  /* 0x00007380ff0677ac */ /* 0x000e220008000800 */
[----:B----4-:R-:W-:Y:S01]  /*6f50*/  ISETP.LT.AND P2, PT, R32, UR5, !P0 ;  /* 0x0000000520007c0c */ /* 0x010fe2000c741270 */
[----:B------:R2:W-:Y:S01]  /*6f60*/  @P4 STG.E.U16 desc[UR24][R20.64], R3 ;  /* 0x0000000314004986 */ /* 0x0005e2000c101518 */
[----:B------:R-:W-:Y:S01]  /*6f70*/  LEA R22, P4, R33, R58, 0x1 ;  /* 0x0000003a21167211 */ /* 0x000fe200078808ff */
[----:B------:R-:W4:Y:S01]  /*6f80*/  LDCU UR5, c[0x0][0x39c] ;  /* 0x00007380ff0577ac */ /* 0x000f220008000800 */
[----:B------:R-:W-:-:S02]  /*6f90*/  LOP3.LUT R32, R0, 0x62, RZ, 0xfc, !PT ;  /* 0x0000006200207812 */ /* 0x000fc400078efcff */
[----:B------:R-:W-:Y:S01]  /*6fa0*/  LEA.HI.X.SX32 R23, R33, R56, 0x1, P4 ;  /* 0x0000003821177211 */ /* 0x000fe200020f0eff */
[----:B------:R-:W-:Y:S01]  /*6fb0*/  IMAD R33, R57, 0x2, R35 ;  /* 0x0000000239217824 */ /* 0x000fe200078e0223 */
[----:B------:R-:W-:-:S03]  /*6fc0*/  LEA R2, P4, R35, R58, 0x1 ;  /* 0x0000003a23027211 */ /* 0x000fc600078808ff */
[----:B------:R-:W-:Y:S01]  /*6fd0*/  @P6 STG.E.U16 desc[UR24][R22.64], R54 ;  /* 0x0000003616006986 */ /* 0x000fe2000c101518 */
[----:B--2---:R-:W-:Y:S02]  /*6fe0*/  PRMT R21, R54, 0x7632, R21 ;  /* 0x0000763236157816 */ /* 0x004fe40000000015 */
[----:B------:R-:W-:Y:S02]  /*6ff0*/  LEA.HI.X.SX32 R3, R35, R56, 0x1, P4 ;  /* 0x0000003823037211 */ /* 0x000fe400020f0eff */
[----:B------:R-:W-:Y:S02]  /*7000*/  LEA R20, P6, R33, R58, 0x1 ;  /* 0x0000003a21147211 */ /* 0x000fe400078c08ff */
[----:B-1----:R-:W-:Y:S01]  /*7010*/  ISETP.LT.AND P4, PT, R32, UR4, !P0 ;  /* 0x0000000420007c0c */ /* 0x002fe2000c781270 */
[----:B------:R1:W-:Y:S01]  /*7020*/  @P5 STG.E.U16 desc[UR24][R2.64], R21 ;  /* 0x0000001502005986 */ /* 0x0003e2000c101518 */
[----:B------:R-:W2:Y:S01]  /*7030*/  LDCU UR4, c[0x0][0x39c] ;  /* 0x00007380ff0477ac */ /* 0x000ea20008000800 */
[----:B------:R-:W-:-:S04]  /*7040*/  LOP3.LUT R32, R0, 0x66, RZ, 0xfc, !PT ;  /* 0x0000006600207812 */ /* 0x000fc800078efcff */
[----:B0-----:R-:W-:Y:S01]  /*7050*/  ISETP.LT.AND P5, PT, R32, UR6, !P0 ;  /* 0x0000000620007c0c */ /* 0x001fe2000c7a1270 */
[----:B------:R-:W0:Y:S01]  /*7060*/  LDCU UR6, c[0x0][0x39c] ;  /* 0x00007380ff0677ac */ /* 0x000e220008000800 */
[----:B------:R-:W-:Y:S02]  /*7070*/  LOP3.LUT R32, R0, 0x68, RZ, 0xfc, !PT ;  /* 0x0000006800207812 */ /* 0x000fe400078efcff */
[----:B-1----:R-:W-:Y:S01]  /*7080*/  LEA.HI.X.SX32 R21, R33, R56, 0x1, P6 ;  /* 0x0000003821157211 */ /* 0x002fe200030f0eff */
[----:B------:R-:W-:Y:S01]  /*7090*/  IMAD R33, R57, 0x2, R33 ;  /* 0x0000000239217824 */ /* 0x000fe200078e0221 */
[----:B----4-:R-:W-:Y:S01]  /*70a0*/  ISETP.LT.AND P6, PT, R34, UR5, !P0 ;  /* 0x0000000522007c0c */ /* 0x010fe2000c7c1270 */
[----:B------:R-:W1:Y:S02]  /*70b0*/  LDCU UR5, c[0x0][0x39c] ;  /* 0x00007380ff0577ac */ /* 0x000e640008000800 */
[----:B------:R4:W-:Y:S01]  /*70c0*/  @P1 STG.E.U16 desc[UR24][R20.64], R55 ;  /* 0x0000003714001986 */ /* 0x0009e2000c101518 */
[----:B------:R-:W-:Y:S01]  /*70d0*/  LEA R22, P1, R33, R58, 0x1 ;  /* 0x0000003a21167211 */ /* 0x000fe200078208ff */
[----:B------:R-:W-:-:S03]  /*70e0*/  IMAD R3, R57, 0x2, R33 ;  /* 0x0000000239037824 */ /* 0x000fc600078e0221 */
[----:B------:R-:W-:Y:S01]  /*70f0*/  LEA.HI.X.SX32 R23, R33, R56, 0x1, P1 ;  /* 0x0000003821177211 */ /* 0x000fe200008f0eff */
[----:B------:R-:W-:Y:S01]  /*7100*/  IMAD R33, R57, 0x2, R3 ;  /* 0x0000000239217824 */ /* 0x000fe200078e0203 */
[----:B------:R-:W-:-:S03]  /*7110*/  LEA R2, P1, R3, R58, 0x1 ;  /* 0x0000003a03027211 */ /* 0x000fc600078208ff */
[----:B------:R-:W-:Y:S01]  /*7120*/  IMAD R35, R57, 0x2, R33 ;  /* 0x0000000239237824 */ /* 0x000fe200078e0221 */
[----:B------:R-:W-:Y:S02]  /*7130*/  LEA.HI.X.SX32 R3, R3, R56, 0x1, P1 ;  /* 0x0000003803037211 */ /* 0x000fe400008f0eff */
[----:B----4-:R-:W-:Y:S02]  /*7140*/  PRMT R21, R55, 0x7632, R21 ;  /* 0x0000763237157816 */ /* 0x010fe40000000015 */
[----:B--2---:R-:W-:Y:S01]  /*7150*/  ISETP.LT.AND P1, PT, R32, UR4, !P0 ;  /* 0x0000000420007c0c */ /* 0x004fe2000c721270 */
[----:B------:R-:W2:Y:S01]  /*7160*/  LDCU UR4, c[0x0][0x39c] ;  /* 0x00007380ff0477ac */ /* 0x000ea20008000800 */
[----:B------:R-:W-:Y:S01]  /*7170*/  LOP3.LUT R32, R0, 0x6a, RZ, 0xfc, !PT ;  /* 0x0000006a00207812 */ /* 0x000fe200078efcff */
[----:B------:R4:W-:Y:S01]  /*7180*/  @P2 STG.E.U16 desc[UR24][R22.64], R21 ;  /* 0x0000001516002986 */ /* 0x0009e2000c101518 */
[----:B------:R-:W-:-:S03]  /*7190*/  LEA R20, P2, R33, R58, 0x1 ;  /* 0x0000003a21147211 */ /* 0x000fc600078408ff */
[----:B------:R0:W-:Y:S01]  /*71a0*/  @P3 STG.E.U16 desc[UR24][R2.64], R60 ;  /* 0x0000003c02003986 */ /* 0x0001e2000c101518 */
[----:B----4-:R-:W-:Y:S02]  /*71b0*/  LEA R22, P3, R35, R58, 0x1 ;  /* 0x0000003a23167211 */ /* 0x010fe400078608ff */
[-C--:B------:R-:W-:Y:S02]  /*71c0*/  LEA.HI.X.SX32 R21, R33, R56.reuse, 0x1, P2 ;  /* 0x0000003821157211 */ /* 0x080fe400010f0eff */
[----:B0-----:R-:W-:Y:S02]  /*71d0*/  PRMT R3, R60, 0x7632, R3 ;  /* 0x000076323c037816 */ /* 0x001fe40000000003 */
[----:B------:R-:W-:Y:S01]  /*71e0*/  LEA.HI.X.SX32 R23, R35, R56, 0x1, P3 ;  /* 0x0000003823177211 */ /* 0x000fe200018f0eff */
[----:B------:R-:W-:Y:S01]  /*71f0*/  IMAD R35, R57, 0x2, R35 ;  /* 0x0000000239237824 */ /* 0x000fe200078e0223 */
[----:B------:R-:W-:Y:S01]  /*7200*/  LOP3.LUT R33, R0, 0x6c, RZ, 0xfc, !PT ;  /* 0x0000006c00217812 */ /* 0x000fe200078efcff */
[----:B------:R0:W-:Y:S01]  /*7210*/  @P4 STG.E.U16 desc[UR24][R20.64], R3 ;  /* 0x0000000314004986 */ /* 0x0001e2000c101518 */
[----:B-1----:R-:W-:Y:S01]  /*7220*/  ISETP.LT.AND P2, PT, R32, UR5, !P0 ;  /* 0x0000000520007c0c */ /* 0x002fe2000c741270 */
[----:B------:R-:W1:Y:S01]  /*7230*/  LDCU UR5, c[0x0][0x39c] ;  /* 0x00007380ff0577ac */ /* 0x000e620008000800 */
[----:B------:R-:W-:Y:S01]  /*7240*/  ISETP.LT.AND P3, PT, R33, UR6, !P0 ;  /* 0x0000000621007c0c */ /* 0x000fe2000c761270 */
[----:B------:R4:W-:Y:S01]  /*7250*/  @P6 STG.E.U16 desc[UR24][R22.64], R61 ;  /* 0x0000003d16006986 */ /* 0x0009e2000c101518 */
[----:B------:R-:W-:Y:S01]  /*7260*/  LEA R2, P6, R35, R58, 0x1 ;  /* 0x0000003a23027211 */ /* 0x000fe200078c08ff */
[----:B------:R-:W-:Y:S01]  /*7270*/  IMAD R33, R57, 0x2, R35 ;  /* 0x0000000239217824 */ /* 0x000fe200078e0223 */
[----:B------:R-:W-:Y:S01]  /*7280*/  LOP3.LUT R32, R0, 0x6e, RZ, 0xfc, !PT ;  /* 0x0000006e00207812 */ /* 0x000fe200078efcff */
[----:B------:R-:W3:Y:S03]  /*7290*/  LDCU UR6, c[0x0][0x39c] ;  /* 0x00007380ff0677ac */ /* 0x000ee60008000800 */
[----:B--2---:R-:W-:Y:S01]  /*72a0*/  ISETP.LT.AND P4, PT, R32, UR4, !P0 ;  /* 0x0000000420007c0c */ /* 0x004fe2000c781270 */
[----:B------:R-:W2:Y:S01]  /*72b0*/  LDCU UR4, c[0x0][0x39c] ;  /* 0x00007380ff0477ac */ /* 0x000ea20008000800 */
[----:B0-----:R-:W-:-:S02]  /*72c0*/  LEA.HI.X.SX32 R3, R35, R56, 0x1, P6 ;  /* 0x0000003823037211 */ /* 0x001fc400030f0eff */
[----:B------:R-:W-:Y:S02]  /*72d0*/  LEA R20, P6, R33, R58, 0x1 ;  /* 0x0000003a21147211 */ /* 0x000fe400078c08ff */
[----:B----4-:R-:W-:Y:S02]  /*72e0*/  PRMT R23, R61, 0x7632, R23 ;  /* 0x000076323d177816 */ /* 0x010fe40000000017 */
[----:B------:R-:W-:Y:S01]  /*72f0*/  LEA.HI.X.SX32 R21, R33, R56, 0x1, P6 ;  /* 0x0000003821157211 */ /* 0x000fe200030f0eff */
[C---:B------:R-:W-:Y:S01]  /*7300*/  IMAD R33, R57.reuse, 0x2, R33 ;  /* 0x0000000239217824 */ /* 0x040fe200078e0221 */
[----:B------:R-:W-:Y:S01]  /*7310*/  LOP3.LUT R32, R0, 0x70, RZ, 0xfc, !PT ;  /* 0x0000007000207812 */ /* 0x000fe200078efcff */
[----:B------:R0:W-:Y:S02]  /*7320*/  @P5 STG.E.U16 desc[UR24][R2.64], R23 ;  /* 0x0000001702005986 */ /* 0x0001e4000c101518 */
[----:B------:R-:W-:Y:S01]  /*7330*/  IMAD R35, R57, 0x2, R33 ;  /* 0x0000000239237824 */ /* 0x000fe200078e0221 */
[----:B-1----:R-:W-:Y:S01]  /*7340*/  ISETP.LT.AND P5, PT, R32, UR5, !P0 ;  /* 0x0000000520007c0c */ /* 0x002fe2000c7a1270 */
[----:B------:R1:W-:Y:S01]  /*7350*/  @P1 STG.E.U16 desc[UR24][R20.64], R62 ;  /* 0x0000003e14001986 */ /* 0x0003e2000c101518 */
[----:B------:R-:W-:Y:S01]  /*7360*/  LEA R22, P1, R33, R58, 0x1 ;  /* 0x0000003a21167211 */ /* 0x000fe200078208ff */
[----:B------:R-:W4:Y:S01]  /*7370*/  LDCU UR5, c[0x0][0x39c] ;  /* 0x00007380ff0577ac */ /* 0x000f220008000800 */
[----:B------:R-:W-:-:S02]  /*7380*/  LOP3.LUT R32, R0, 0x72, RZ, 0xfc, !PT ;  /* 0x0000007200207812 */ /* 0x000fc400078efcff */
[----:B0-----:R-:W-:Y:S02]  /*7390*/  LEA.HI.X.SX32 R23, R33, R56, 0x1, P1 ;  /* 0x0000003821177211 */ /* 0x001fe400008f0eff */
[----:B------:R-:W-:Y:S02]  /*73a0*/  PRMT R3, R62, 0x7632, R3 ;  /* 0x000076323e037816 */ /* 0x000fe40000000003 */
[----:B------:R-:W-:Y:S02]  /*73b0*/  LEA R2, P6, R35, R58, 0x1 ;  /* 0x0000003a23027211 */ /* 0x000fe400078c08ff */
[----:B--2---:R-:W-:Y:S01]  /*73c0*/  ISETP.LT.AND P1, PT, R32, UR4, !P0 ;  /* 0x0000000420007c0c */ /* 0x004fe2000c721270 */
[----:B------:R0:W-:Y:S01]  /*73d0*/  @P2 STG.E.U16 desc[UR24][R22.64], R3 ;  /* 0x0000000316002986 */ /* 0x0001e2000c101518 */
[----:B------:R-:W2:Y:S01]  /*73e0*/  LDCU UR4, c[0x0][0x39c] ;  /* 0x00007380ff0477ac */ /* 0x000ea20008000800 */
[C---:B-1----:R-:W-:Y:S02]  /*73f0*/  LOP3.LUT R21, R0.reuse, 0x76, RZ, 0xfc, !PT ;  /* 0x0000007600157812 */ /* 0x042fe400078efcff */
[----:B------:R-:W-:-:S04]  /*7400*/  LOP3.LUT R32, R0, 0x74, RZ, 0xfc, !PT ;  /* 0x0000007400207812 */ /* 0x000fc800078efcff */
[----:B---3--:R-:W-:Y:S01]  /*7410*/  ISETP.LT.AND P2, PT, R32, UR6, !P0 ;  /* 0x0000000620007c0c */ /* 0x008fe2000c741270 */
[----:B------:R-:W1:Y:S01]  /*7420*/  LDCU UR6, c[0x0][0x39c] ;  /* 0x00007380ff0677ac */ /* 0x000e620008000800 */
[----:B------:R-:W-:Y:S02]  /*7430*/  LOP3.LUT R32, R0, 0x78, RZ, 0xfc, !PT ;  /* 0x0000007800207812 */ /* 0x000fe400078efcff */
[----:B0-----:R-:W-:Y:S01]  /*7440*/  LEA.HI.X.SX32 R3, R35, R56, 0x1, P6 ;  /* 0x0000003823037211 */ /* 0x001fe200030f0eff */
[----:B------:R-:W-:-:S04]  /*7450*/  IMAD R35, R57, 0x2, R35 ;  /* 0x0000000239237824 */ /* 0x000fc800078e0223 */
[----:B------:R-:W-:Y:S01]  /*7460*/  IMAD R33, R57, 0x2, R35 ;  /* 0x0000000239217824 */ /* 0x000fe200078e0223 */
[----:B------:R-:W-:Y:S01]  /*7470*/  LEA R20, P6, R35, R58, 0x1 ;  /* 0x0000003a23147211 */ /* 0x000fe200078c08ff */
[----:B------:R0:W-:Y:S01]  /*7480*/  @P3 STG.E.U16 desc[UR24][R2.64], R63 ;  /* 0x0000003f02003986 */ /* 0x0001e2000c101518 */
[----:B----4-:R-:W-:Y:S01]  /*7490*/  ISETP.LT.AND P3, PT, R21, UR5, !P0 ;  /* 0x0000000515007c0c */ /* 0x010fe2000c761270 */
[----:B------:R-:W3:Y:S01]  /*74a0*/  LDCU UR5, c[0x0][0x39c] ;  /* 0x00007380ff0577ac */ /* 0x000ee20008000800 */
[----:B------:R-:W-:Y:S02]  /*74b0*/  LEA.HI.X.SX32 R21, R35, R56, 0x1, P6 ;  /* 0x0000003823157211 */ /* 0x000fe400030f0eff */
[----:B------:R-:W-:-:S04]  /*74c0*/  LEA R22, P6, R33, R58, 0x1 ;  /* 0x0000003a21167211 */ /* 0x000fc800078c08ff */
[----:B------:R-:W-:Y:S01]  /*74d0*/  LEA.HI.X.SX32 R23, R33, R56, 0x1, P6 ;  /* 0x0000003821177211 */ /* 0x000fe200030f0eff */
[----:B------:R-:W-:Y:S01]  /*74e0*/  IMAD R33, R57, 0x2, R33 ;  /* 0x0000000239217824 */ /* 0x000fe200078e0221 */
[----:B0-----:R-:W-:-:S03]  /*74f0*/  PRMT R3, R63, 0x7632, R3 ;  /* 0x000076323f037816 */ /* 0x001fc60000000003 */
[----:B------:R-:W-:Y:S02]  /*7500*/  IMAD R35, R57, 0x2, R33 ;  /* 0x0000000239237824 */ /* 0x000fe400078e0221 */
[----:B------:R0:W-:Y:S01]  /*7510*/  @P4 STG.E.U16 desc[UR24][R20.64], R3 ;  /* 0x0000000314004986 */ /* 0x0001e2000c101518 */
[----:B--2---:R-:W-:Y:S01]  /*7520*/  ISETP.LT.AND P4, PT, R32, UR4, !P0 ;  /* 0x0000000420007c0c */ /* 0x004fe2000c781270 */
[----:B------:R-:W2:Y:S01]  /*7530*/  LDCU UR4, c[0x0][0x39c] ;  /* 0x00007380ff0477ac */ /* 0x000ea20008000800 */
[----:B------:R-:W-:Y:S01]  /*7540*/  LOP3.LUT R32, R0, 0x7a, RZ, 0xfc, !PT ;  /* 0x0000007a00207812 */ /* 0x000fe200078efcff */
[----:B-----5:R4:W-:Y:S01]  /*7550*/  @P5 STG.E.U16 desc[UR24][R22.64], R36 ;  /* 0x0000002416005986 */ /* 0x0209e2000c101518 */
[----:B------:R-:W-:-:S04]  /*7560*/  LEA R2, P5, R33, R58, 0x1 ;  /* 0x0000003a21027211 */ /* 0x000fc800078a08ff */
[----:B0-----:R-:W-:Y:S02]  /*7570*/  LEA.HI.X.SX32 R3, R33, R56, 0x1, P5 ;  /* 0x0000003821037211 */ /* 0x001fe400028f0eff */
[----:B------:R-:W-:Y:S02]  /*7580*/  PRMT R21, R36, 0x7632, R21 ;  /* 0x0000763224157816 */ /* 0x000fe40000000015 */
[----:B------:R-:W-:Y:S02]  /*7590*/  LEA R20, P6, R35, R58, 0x1 ;  /* 0x0000003a23147211 */ /* 0x000fe400078c08ff */
[----:B---3--:R-:W-:Y:S01]  /*75a0*/  ISETP.LT.AND P5, PT, R32, UR5, !P0 ;  /* 0x0000000520007c0c */ /* 0x008fe2000c7a1270 */
[----:B------:R0:W-:Y:S01]  /*75b0*/  @P1 STG.E.U16 desc[UR24][R2.64], R21 ;  /* 0x0000001502001986 */ /* 0x0001e2000c101518 */
[----:B------:R-:W3:Y:S01]  /*75c0*/  LDCU UR5, c[0x0][0x39c] ;  /* 0x00007380ff0577ac */ /* 0x000ee20008000800 */
[C---:B----4-:R-:W-:Y:S02]  /*75d0*/  LOP3.LUT R23, R0.reuse, 0x7e, RZ, 0xfc, !PT ;  /* 0x0000007e00177812 */ /* 0x050fe400078efcff */
[----:B------:R-:W-:-:S04]  /*75e0*/  LOP3.LUT R32, R0, 0x7c, RZ, 0xfc, !PT ;  /* 0x0000007c00207812 */ /* 0x000fc800078efcff */
[----:B-1----:R-:W-:Y:S01]  /*75f0*/  ISETP.LT.AND P1, PT, R32, UR6, !P0 ;  /* 0x0000000620007c0c */ /* 0x002fe2000c721270 */
[----:B------:R-:W1:Y:S01]  /*7600*/  LDCU UR6, c[0x0][0x39c] ;  /* 0x00007380ff0677ac */ /* 0x000e620008000800 */
[----:B------:R-:W-:Y:S02]  /*7610*/  LOP3.LUT R32, R0, 0x80, RZ, 0xfc, !PT ;  /* 0x0000008000207812 */ /* 0x000fe400078efcff */
[----:B0-----:R-:W-:Y:S01]  /*7620*/  LEA.HI.X.SX32 R21, R35, R56, 0x1, P6 ;  /* 0x0000003823157211 */ /* 0x001fe200030f0eff */
[----:B------:R-:W-:-:S04]  /*7630*/  IMAD R35, R57, 0x2, R35 ;  /* 0x0000000239237824 */ /* 0x000fc800078e0223 */
[----:B------:R-:W-:Y:S01]  /*7640*/  IMAD R33, R57, 0x2, R35 ;  /* 0x0000000239217824 */ /* 0x000fe200078e0223 */
[----:B------:R-:W-:Y:S01]  /*7650*/  LEA R22, P6, R35, R58, 0x1 ;  /* 0x0000003a23167211 */ /* 0x000fe200078c08ff */
[----:B------:R0:W-:Y:S01]  /*7660*/  @P2 STG.E.U16 desc[UR24][R20.64], R37 ;  /* 0x0000002514002986 */ /* 0x0001e2000c101518 */
[----:B--2---:R-:W-:Y:S01]  /*7670*/  ISETP.LT.AND P2, PT, R23, UR4, !P0 ;  /* 0x0000000417007c0c */ /* 0x004fe2000c741270 */
[----:B------:R-:W2:Y:S01]  /*7680*/  LDCU UR4, c[0x0][0x39c] ;  /* 0x00007380ff0477ac */ /* 0x000ea20008000800 */
[----:B------:R-:W-:Y:S02]  /*7690*/  LEA.HI.X.SX32 R23, R35, R56, 0x1, P6 ;  /* 0x0000003823177211 */ /* 0x000fe400030f0eff */
[----:B------:R-:W-:-:S04]  /*76a0*/  LEA R2, P6, R33, R58, 0x1 ;  /* 0x0000003a21027211 */ /* 0x000fc800078c08ff */
[----:B------:R-:W-:Y:S01]  /*76b0*/  LEA.HI.X.SX32 R3, R33, R56, 0x1, P6 ;  /* 0x0000003821037211 */ /* 0x000fe200030f0eff */
[----:B------:R-:W-:Y:S01]  /*76c0*/  IMAD R33, R57, 0x2, R33 ;  /* 0x0000000239217824 */ /* 0x000fe200078e0221 */
[----:B0-----:R-:W-:-:S03]  /*76d0*/  PRMT R21, R37, 0x7632, R21 ;  /* 0x0000763225157816 */ /* 0x001fc60000000015 */
[----:B------:R-:W-:Y:S02]  /*76e0*/  IMAD R35, R57, 0x2, R33 ;  /* 0x0000000239237824 */ /* 0x000fe400078e0221 */
[----:B------:R0:W-:Y:S01]  /*76f0*/  @P3 STG.E.U16 desc[UR24][R22.64], R21 ;  /* 0x0000001516003986 */ /* 0x0001e2000c101518 */
[----:B---3--:R-:W-:Y:S01]  /*7700*/  ISETP.LT.AND P3, PT, R32, UR5, !P0 ;  /* 0x0000000520007c0c */ /* 0x008fe2000c761270 */
[----:B------:R-:W3:Y:S01]  /*7710*/  LDCU UR5, c[0x0][0x39c] ;  /* 0x00007380ff0577ac */ /* 0x000ee20008000800 */
[----:B------:R-:W-:Y:S01]  /*7720*/  LOP3.LUT R32, R0, 0x82, RZ, 0xfc, !PT ;  /* 0x0000008200207812 */ /* 0x000fe200078efcff */
[----:B------:R4:W-:Y:S01]  /*7730*/  @P4 STG.E.U16 desc[UR24][R2.64], R38 ;  /* 0x0000002602004986 */ /* 0x0009e2000c101518 */
[----:B------:R-:W-:-:S04]  /*7740*/  LEA R20, P4, R33, R58, 0x1 ;  /* 0x0000003a21147211 */ /* 0x000fc800078808ff */
[----:B0-----:R-:W-:Y:S02]  /*7750*/  LEA.HI.X.SX32 R21, R33, R56, 0x1, P4 ;  /* 0x0000003821157211 */ /* 0x001fe400020f0eff */
[----:B------:R-:W-:Y:S02]  /*7760*/  PRMT R23, R38, 0x7632, R23 ;  /* 0x0000763226177816 */ /* 0x000fe40000000017 */
[----:B------:R-:W-:Y:S02]  /*7770*/  LEA R22, P6, R35, R58, 0x1 ;  /* 0x0000003a23167211 */ /* 0x000fe400078c08ff */
[----:B--2---:R-:W-:Y:S01]  /*7780*/  ISETP.LT.AND P4, PT, R32, UR4, !P0 ;  /* 0x0000000420007c0c */ /* 0x004fe2000c781270 */
[----:B------:R0:W-:Y:S01]  /*7790*/  @P5 STG.E.U16 desc[UR24][R20.64], R23 ;  /* 0x0000001714005986 */ /* 0x0001e2000c101518 */
[----:B------:R-:W2:Y:S01]  /*77a0*/  LDCU UR4, c[0x0][0x39c] ;  /* 0x00007380ff0477ac */ /* 0x000ea20008000800 */
        /* <DEDUP_REMOVED lines=10> */
[----:B---3--:R-:W-:Y:S01]  /*7850*/  ISETP.LT.AND P1, PT, R3, UR5, !P0 ;  /* 0x0000000503007c0c */ /* 0x008fe2000c721270 */
        /* <DEDUP_REMOVED lines=11> */
[----:B------:R4:W-:Y:S01]  /*7910*/  @P3 STG.E.U16 desc[UR24][R20.64], R44 ;  /* 0x0000002c14003986 */ /* 0x0009e2000c101518 */
        /* <DEDUP_REMOVED lines=68> */
[----:B------:R-:W-:-:S02]  /*7d60*/  LOP3.LUT R32, R0, 0x9c, RZ, 0xfc, !PT ;  /* 0x0000009c00207812 */ /* 0x000fc400078efcff */
[----:B------:R-:W-:Y:S02]  /*7d70*/  LOP3.LUT R4, R0, 0xa0, RZ, 0xfc, !PT ;  /* 0x000000a000047812 */ /* 0x000fe400078efcff */
[----:B-1----:R-:W-:Y:S01]  /*7d80*/  ISETP.LT.AND P2, PT, R32, UR6, !P0 ;  /* 0x0000000620007c0c */ /* 0x002fe2000c741270 */
[----:B------:R-:W1:Y:S01]  /*7d90*/  LDCU UR6, c[0x0][0x39c] ;  /* 0x00007380ff0677ac */ /* 0x000e620008000800 */
[----:B------:R-:W-:Y:S02]  /*7da0*/  PRMT R32, R5, 0x7632, R32 ;  /* 0x0000763205207816 */ /* 0x000fe40000000020 */
        /* <DEDUP_REMOVED lines=8> */
[----:B------:R-:W-:-:S03]  /*7e30*/  LEA R20, P6, R33, R58, 0x1 ;  /* 0x0000003a21147211 */ /* 0x000fc600078c08ff */
[----:B------:R4:W-:Y:S01]  /*7e40*/  @P4 STG.E.U16 desc[UR24][R2.64], R32 ;  /* 0x0000002002004986 */ /* 0x0009e2000c101518 */
[----:B------:R-:W-:Y:S01]  /*7e50*/  LEA.HI.X.SX32 R21, R33, R56, 0x1, P6 ;  /* 0x0000003821157211 */ /* 0x000fe200030f0eff */
[----:B------:R-:W-:Y:S01]  /*7e60*/  IMAD R33, R57, 0x2, R33 ;  /* 0x0000000239217824 */ /* 0x000fe200078e0221 */
[----:B---3--:R-:W-:Y:S01]  /*7e70*/  ISETP.LT.AND P4, PT, R4, UR5, !P0 ;  /* 0x0000000504007c0c */ /* 0x008fe2000c781270 */
[----:B------:R-:W3:Y:S01]  /*7e80*/  LDCU UR5, c[0x0][0x39c] ;  /* 0x00007380ff0577ac */ /* 0x000ee20008000800 */
[----:B0-----:R-:W-:Y:S01]  /*7e90*/  LOP3.LUT R22, R0, 0xa2, RZ, 0xfc, !PT ;  /* 0x000000a200167812 */ /* 0x001fe200078efcff */
[----:B------:R0:W-:Y:S01]  /*7ea0*/  @P5 STG.E.U16 desc[UR24][R20.64], R6 ;  /* 0x0000000614005986 */ /* 0x0001e2000c101518 */
[----:B------:R-:W-:Y:S01]  /*7eb0*/  LEA R4, P5, R33, R58, 0x1 ;  /* 0x0000003a21047211 */ /* 0x000fe200078a08ff */
[----:B------:R-:W-:-:S03]  /*7ec0*/  IMAD R23, R57, 0x2, R33 ;  /* 0x0000000239177824 */ /* 0x000fc600078e0221 */
[----:B------:R-:W-:Y:S02]  /*7ed0*/  LEA.HI.X.SX32 R5, R33, R56, 0x1, P5 ;  /* 0x0000003821057211 */ /* 0x000fe400028f0eff */
[----:B----4-:R-:W-:Y:S02]  /*7ee0*/  PRMT R3, R6, 0x7632, R3 ;  /* 0x0000763206037816 */ /* 0x010fe40000000003 */
[----:B------:R-:W-:Y:S02]  /*7ef0*/  LEA R2, P6, R23, R58, 0x1 ;  /* 0x0000003a17027211 */ /* 0x000fe400078c08ff */
[----:B--2---:R-:W-:Y:S01]  /*7f00*/  ISETP.LT.AND P5, PT, R22, UR4, !P0 ;  /* 0x0000000416007c0c */ /* 0x004fe2000c7a1270 */
[----:B------:R2:W-:Y:S01]  /*7f10*/  @P1 STG.E.U16 desc[UR24][R4.64], R3 ;  /* 0x0000000304001986 */ /* 0x0005e2000c101518 */
[----:B------:R-:W4:Y:S01]  /*7f20*/  LDCU UR4, c[0x0][0x39c] ;  /* 0x00007380ff0477ac */ /* 0x000f220008000800 */
[C---:B0-----:R-:W-:Y:S02]  /*7f30*/  LOP3.LUT R6, R0.reuse, 0xa6, RZ, 0xfc, !PT ;  /* 0x000000a600067812 */ /* 0x041fe400078efcff */
[----:B------:R-:W-:-:S04]  /*7f40*/  LOP3.LUT R22, R0, 0xa4, RZ, 0xfc, !PT ;  /* 0x000000a400167812 */ /* 0x000fc800078efcff */
[----:B-1----:R-:W-:Y:S01]  /*7f50*/  ISETP.LT.AND P1, PT, R22, UR6, !P0 ;  /* 0x0000000616007c0c */ /* 0x002fe2000c721270 */
[----:B------:R-:W0:Y:S01]  /*7f60*/  LDCU UR6, c[0x0][0x39c] ;  /* 0x00007380ff0677ac */ /* 0x000e220008000800 */
[----:B--2---:R-:W-:Y:S01]  /*7f70*/  LEA.HI.X.SX32 R3, R23, R56, 0x1, P6 ;  /* 0x0000003817037211 */ /* 0x004fe200030f0eff */
[----:B------:R-:W-:-:S04]  /*7f80*/  IMAD R23, R57, 0x2, R23 ;  /* 0x0000000239177824 */ /* 0x000fc800078e0217 */
[----:B------:R1:W-:Y:S01]  /*7f90*/  @P2 STG.E.U16 desc[UR24][R2.64], R7 ;  /* 0x0000000702002986 */ /* 0x0003e2000c101518 */
[----:B------:R-:W-:Y:S01]  /*7fa0*/  LEA R20, P6, R23, R58, 0x1 ;  /* 0x0000003a17147211 */ /* 0x000fe200078c08ff */
[----:B------:R-:W-:Y:S01]  /*7fb0*/  IMAD R33, R57, 0x2, R23 ;  /* 0x0000000239217824 */ /* 0x000fe200078e0217 */
[----:B---3--:R-:W-:Y:S01]  /*7fc0*/  ISETP.LT.AND P2, PT, R6, UR5, !P0 ;  /* 0x0000000506007c0c */ /* 0x008fe2000c741270 */
[----:B------:R-:W2:Y:S01]  /*7fd0*/  LDCU UR5, c[0x0][0x39c] ;  /* 0x00007380ff0577ac */ /* 0x000ea20008000800 */
[----:B------:R-:W-:Y:S02]  /*7fe0*/  LEA.HI.X.SX32 R21, R23, R56, 0x1, P6 ;  /* 0x0000003817157211 */ /* 0x000fe400030f0eff */
[C---:B------:R-:W-:Y:S02]  /*7ff0*/  LEA R4, P6, R33.reuse, R58, 0x1 ;  /* 0x0000003a21047211 */ /* 0x040fe400078c08ff */
[----:B------:R-:W-:Y:S02]  /*8000*/  LOP3.LUT R6, R0, 0xa8, RZ, 0xfc, !PT ;  /* 0x000000a800067812 */ /* 0x000fe400078efcff */
[----:B------:R-:W-:Y:S01]  /*8010*/  LEA.HI.X.SX32 R5, R33, R56, 0x1, P6 ;  /* 0x0000003821057211 */ /* 0x000fe200030f0eff */
[----:B------:R-:W-:Y:S01]  /*8020*/  IMAD R33, R57, 0x2, R33 ;  /* 0x0000000239217824 */ /* 0x000fe200078e0221 */
[----:B-1----:R-:W-:-:S02]  /*8030*/  PRMT R3, R7, 0x7632, R3 ;  /* 0x0000763207037816 */ /* 0x002fc40000000003 */
[----:B------:R-:W-:Y:S01]  /*8040*/  PRMT R7, R8, 0x7632, R7 ;  /* 0x0000763208077816 */ /* 0x000fe20000000007 */
[----:B------:R-:W-:Y:S02]  /*8050*/  IMAD R23, R57, 0x2, R33 ;  /* 0x0000000239177824 */ /* 0x000fe400078e0221 */
[----:B------:R1:W-:Y:S01]  /*8060*/  @P3 STG.E.U16 desc[UR24][R20.64], R3 ;  /* 0x0000000314003986 */ /* 0x0003e2000c101518 */
[----:B----4-:R-:W-:Y:S01]  /*8070*/  ISETP.LT.AND P3, PT, R6, UR4, !P0 ;  /* 0x0000000406007c0c */ /* 0x010fe2000c761270 */
[----:B------:R-:W3:Y:S01]  /*8080*/  LDCU UR4, c[0x0][0x39c] ;  /* 0x00007380ff0477ac */ /* 0x000ee20008000800 */
[----:B------:R-:W-:Y:S01]  /*8090*/  LOP3.LUT R6, R0, 0xaa, RZ, 0xfc, !PT ;  /* 0x000000aa00067812 */ /* 0x000fe200078efcff */
[----:B------:R4:W-:Y:S01]  /*80a0*/  @P4 STG.E.U16 desc[UR24][R4.64], R8 ;  /* 0x0000000804004986 */ /* 0x0009e2000c101518 */
[----:B------:R-:W-:-:S04]  /*80b0*/  LEA R2, P4, R33, R58, 0x1 ;  /* 0x0000003a21027211 */ /* 0x000fc800078808ff */
[----:B-1----:R-:W-:Y:S02]  /*80c0*/  LEA.HI.X.SX32 R3, R33, R56, 0x1, P4 ;  /* 0x0000003821037211 */ /* 0x002fe400020f0eff */
[----:B--2---:R-:W-:Y:S01]  /*80d0*/  ISETP.LT.AND P4, PT, R6, UR5, !P0 ;  /* 0x0000000506007c0c */ /* 0x004fe2000c781270 */
[----:B------:R-:W1:Y:S01]  /*80e0*/  LDCU UR5, c[0x0][0x39c] ;  /* 0x00007380ff0577ac */ /* 0x000e620008000800 */
[----:B------:R-:W-:Y:S01]  /*80f0*/  LEA R6, P6, R23, R58, 0x1 ;  /* 0x0000003a17067211 */ /* 0x000fe200078c08ff */
[----:B------:R2:W-:Y:S01]  /*8100*/  @P5 STG.E.U16 desc[UR24][R2.64], R7 ;  /* 0x0000000702005986 */ /* 0x0005e2000c101518 */
[C---:B----4-:R-:W-:Y:S02]  /*8110*/  LOP3.LUT R5, R0.reuse, 0xae, RZ, 0xfc, !PT ;  /* 0x000000ae00057812 */ /* 0x050fe400078efcff */
[C---:B------:R-:W-:Y:S02]  /*8120*/  LOP3.LUT R8, R0.reuse, 0xb0, RZ, 0xfc, !PT ;  /* 0x000000b000087812 */ /* 0x040fe400078efcff */
[----:B------:R-:W-:-:S04]  /*8130*/  LOP3.LUT R20, R0, 0xac, RZ, 0xfc, !PT ;  /* 0x000000ac00147812 */ /* 0x000fc800078efcff */
[----:B0-----:R-:W-:Y:S01]  /*8140*/  ISETP.LT.AND P5, PT, R20, UR6, !P0 ;  /* 0x0000000614007c0c */ /* 0x001fe2000c7a1270 */
[----:B------:R-:W0:Y:S01]  /*8150*/  LDCU UR6, c[0x0][0x39c] ;  /* 0x00007380ff0677ac */ /* 0x000e220008000800 */
[----:B--2---:R-:W-:Y:S01]  /*8160*/  LEA.HI.X.SX32 R7, R23, R56, 0x1, P6 ;  /* 0x0000003817077211 */ /* 0x004fe200030f0eff */
        /* <DEDUP_REMOVED lines=10> */
[----:B--2---:R-:W-:-:S03]  /*8210*/  PRMT R7, R9, 0x7632, R7 ;  /* 0x0000763209077816 */ /* 0x004fc60000000007 */
[----:B------:R-:W-:Y:S02]  /*8220*/  IMAD R9, R57, 0x2, R21 ;  /* 0x0000000239097824 */ /* 0x000fe400078e0215 */
[----:B------:R2:W-:Y:S01]  /*8230*/  @P2 STG.E.U16 desc[UR24][R4.64], R7 ;  /* 0x0000000704002986 */ /* 0x0005e2000c101518 */
[----:B-1----:R-:W-:Y:S01]  /*8240*/  ISETP.LT.AND P2, PT, R8, UR5, !P0 ;  /* 0x0000000508007c0c */ /* 0x002fe2000c741270 */
[----:B------:R-:W1:Y:S01]  /*8250*/  LDCU UR5, c[0x0][0x39c] ;  /* 0x00007380ff0577ac */ /* 0x000e620008000800 */
[----:B------:R-:W-:Y:S01]  /*8260*/  LOP3.LUT R8, R0, 0xb2, RZ, 0xfc, !PT ;  /* 0x000000b200087812 */ /* 0x000fe200078efcff */
[----:B------:R4:W-:Y:S01]  /*8270*/  @P3 STG.E.U16 desc[UR24][R2.64], R10 ;  /* 0x0000000a02003986 */ /* 0x0009e2000c101518 */
[----:B------:R-:W-:-:S04]  /*8280*/  LEA R6, P3, R21, R58, 0x1 ;  /* 0x0000003a15067211 */ /* 0x000fc800078608ff */
[----:B--2---:R-:W-:Y:S02]  /*8290*/  LEA.HI.X.SX32 R7, R21, R56, 0x1, P3 ;  /* 0x0000003815077211 */ /* 0x004fe400018f0eff */
[----:B------:R-:W-:Y:S02]  /*82a0*/  PRMT R5, R10, 0x7632, R5 ;  /* 0x000076320a057816 */ /* 0x000fe40000000005 */
[----:B------:R-:W-:Y:S02]  /*82b0*/  LEA R4, P6, R9, R58, 0x1 ;  /* 0x0000003a09047211 */ /* 0x000fe400078c08ff */
[----:B---3--:R-:W-:Y:S01]  /*82c0*/  ISETP.LT.AND P3, PT, R8, UR4, !P0 ;  /* 0x0000000408007c0c */ /* 0x008fe2000c761270 */
[----:B------:R2:W-:Y:S01]  /*82d0*/  @P4 STG.E.U16 desc[UR24][R6.64], R5 ;  /* 0x0000000506004986 */ /* 0x0005e2000c101518 */
[----:B------:R-:W3:Y:S01]  /*82e0*/  LDCU UR4, c[0x0][0x39c] ;  /* 0x00007380ff0477ac */ /* 0x000ee20008000800 */
[C---:B----4-:R-:W-:Y:S02]  /*82f0*/  LOP3.LUT R3, R0.reuse, 0xb6, RZ, 0xfc, !PT ;  /* 0x000000b600037812 */ /* 0x050fe400078efcff */
[----:B------:R-:W-:-:S02]  /*8300*/  LOP3.LUT R8, R0, 0xb4, RZ, 0xfc, !PT ;  /* 0x000000b400087812 */ /* 0x000fc400078efcff */
[----:B------:R-:W-:Y:S02]  /*8310*/  PRMT R10, R29, 0x7632, R10 ;  /* 0x000076321d0a7816 */ /* 0x000fe4000000000a */
[----:B0-----:R-:W-:Y:S01]  /*8320*/  ISETP.LT.AND P4, PT, R8, UR6, !P0 ;  /* 0x0000000608007c0c */ /* 0x001fe2000c781270 */
[----:B------:R-:W0:Y:S01]  /*8330*/  LDCU UR6, c[0x0][0x39c] ;  /* 0x00007380ff0677ac */ /* 0x000e220008000800 */
[----:B------:R-:W-:Y:S02]  /*8340*/  LOP3.LUT R8, R0, 0xb8, RZ, 0xfc, !PT ;  /* 0x000000b800087812 */ /* 0x000fe400078efcff */
[----:B--2---:R-:W-:Y:S01]  /*8350*/  LEA.HI.X.SX32 R5, R9, R56, 0x1, P6 ;  /* 0x0000003809057211 */ /* 0x004fe200030f0eff */
[----:B------:R-:W-:-:S04]  /*8360*/  IMAD R9, R57, 0x2, R9 ;  /* 0x0000000239097824 */ /* 0x000fc800078e0209 */
[----:B------:R-:W-:Y:S01]  /*8370*/  IMAD R21, R57, 0x2, R9 ;  /* 0x0000000239157824 */ /* 0x000fe200078e0209 */
[----:B------:R-:W-:Y:S01]  /*8380*/  LEA R2, P6, R9, R58, 0x1 ;  /* 0x0000003a09027211 */ /* 0x000fe200078c08ff */
[----:B------:R2:W-:Y:S01]  /*8390*/  @P5 STG.E.U16 desc[UR24][R4.64], R11 ;  /* 0x0000000b04005986 */ /* 0x0005e2000c101518 */
[----:B-1----:R-:W-:Y:S01]  /*83a0*/  ISETP.LT.AND P5, PT, R3, UR5, !P0 ;  /* 0x0000000503007c0c */ /* 0x002fe2000c7a1270 */
[----:B------:R-:W1:Y:S01]  /*83b0*/  LDCU UR5, c[0x0][0x39c] ;  /* 0x00007380ff0577ac */ /* 0x000e620008000800 */
[----:B------:R-:W-:Y:S02]  /*83c0*/  LEA.HI.X.SX32 R3, R9, R56, 0x1, P6 ;  /* 0x0000003809037211 */ /* 0x000fe400030f0eff */
[----:B------:R-:W-:-:S04]  /*83d0*/  LEA R6, P6, R21, R58, 0x1 ;  /* 0x0000003a15067211 */ /* 0x000fc800078c08ff */
[----:B------:R-:W-:Y:S01]  /*83e0*/  LEA.HI.X.SX32 R7, R21, R56, 0x1, P6 ;  /* 0x0000003815077211 */ /* 0x000fe200030f0eff */
[----:B------:R-:W-:Y:S01]  /*83f0*/  IMAD R21, R57, 0x2, R21 ;  /* 0x0000000239157824 */ /* 0x000fe200078e0215 */
[----:B--2---:R-:W-:-:S03]  /*8400*/  PRMT R5, R11, 0x7632, R5 ;  /* 0x000076320b057816 */ /* 0x004fc60000000005 */
[----:B------:R-:W-:Y:S02]  /*8410*/  IMAD R9, R57, 0x2, R21 ;  /* 0x0000000239097824 */ /* 0x000fe400078e0215 */
[----:B------:R2:W-:Y:S01]  /*8420*/  @P1 STG.E.U16 desc[UR24][R2.64], R5 ;  /* 0x0000000502001986 */ /* 0x0005e2000c101518 */
[----:B---3--:R-:W-:Y:S01]  /*8430*/  ISETP.LT.AND P1, PT, R8, UR4, !P0 ;  /* 0x0000000408007c0c */ /* 0x008fe2000c721270 */
[----:B------:R-:W3:Y:S01]  /*8440*/  LDCU UR4, c[0x0][0x39c] ;  /* 0x00007380ff0477ac */ /* 0x000ee20008000800 */
[----:B------:R-:W-:Y:S01]  /*8450*/  LOP3.LUT R8, R0, 0xba, RZ, 0xfc, !PT ;  /* 0x000000ba00087812 */ /* 0x000fe200078efcff */
[----:B------:R4:W-:Y:S01]  /*8460*/  @P2 STG.E.U16 desc[UR24][R6.64], R12 ;  /* 0x0000000c06002986 */ /* 0x0009e2000c101518 */
[----:B------:R-:W-:-:S04]  /*8470*/  LEA R4, P2, R21, R58, 0x1 ;  /* 0x0000003a15047211 */ /* 0x000fc800078408ff */
[----:B--2---:R-:W-:Y:S02]  /*8480*/  LEA.HI.X.SX32 R5, R21, R56, 0x1, P2 ;  /* 0x0000003815057211 */ /* 0x004fe400010f0eff */
[----:B------:R-:W-:Y:S02]  /*8490*/  PRMT R3, R12, 0x7632, R3 ;  /* 0x000076320c037816 */ /* 0x000fe40000000003 */
[----:B------:R-:W-:Y:S02]  /*84a0*/  LEA R2, P6, R9, R58, 0x1 ;  /* 0x0000003a09027211 */ /* 0x000fe400078c08ff */
[----:B-1----:R-:W-:Y:S01]  /*84b0*/  ISETP.LT.AND P2, PT, R8, UR5, !P0 ;  /* 0x0000000508007c0c */ /* 0x002fe2000c741270 */
[----:B------:R1:W-:Y:S01]  /*84c0*/  @P3 STG.E.U16 desc[UR24][R4.64], R3 ;  /* 0x0000000304003986 */ /* 0x0003e2000c101518 */
[----:B------:R-:W2:Y:S01]  /*84d0*/  LDCU UR5, c[0x0][0x39c] ;  /* 0x00007380ff0577ac */ /* 0x000ea20008000800 */
[C---:B----4-:R-:W-:Y:S02]  /*84e0*/  LOP3.LUT R7, R0.reuse, 0xbe, RZ, 0xfc, !PT ;  /* 0x000000be00077812 */ /* 0x050fe400078efcff */
[----:B------:R-:W-:-:S02]  /*84f0*/  LOP3.LUT R8, R0, 0xbc, RZ, 0xfc, !PT ;  /* 0x000000bc00087812 */ /* 0x000fc400078efcff */
[----:B------:R-:W-:Y:S02]  /*8500*/  LOP3.LUT R12, R0, 0xfe, RZ, 0xfc, !PT ;  /* 0x000000fe000c7812 */ /* 0x000fe400078efcff */
[----:B0-----:R-:W-:Y:S01]  /*8510*/  ISETP.LT.AND P3, PT, R8, UR6, !P0 ;  /* 0x0000000608007c0c */ /* 0x001fe2000c761270 */
[----:B------:R-:W0:Y:S01]  /*8520*/  LDCU UR6, c[0x0][0x39c] ;  /* 0x00007380ff0677ac */ /* 0x000e220008000800 */
[----:B------:R-:W-:Y:S02]  /*8530*/  LOP3.LUT R8, R0, 0xc0, RZ, 0xfc, !PT ;  /* 0x000000c000087812 */ /* 0x000fe400078efcff */
[----:B-1----:R-:W-:Y:S01]  /*8540*/  LEA.HI.X.SX32 R3, R9, R56, 0x1, P6 ;  /* 0x0000003809037211 */ /* 0x002fe200030f0eff */
        /* <DEDUP_REMOVED lines=10> */
[----:B-1----:R-:W-:-:S03]  /*85f0*/  PRMT R3, R13, 0x7632, R3 ;  /* 0x000076320d037816 */ /* 0x002fc60000000003 */
[----:B------:R-:W-:Y:S02]  /*8600*/  IMAD R9, R57, 0x2, R11 ;  /* 0x0000000239097824 */ /* 0x000fe400078e020b */
[----:B------:R1:W-:Y:S01]  /*8610*/  @P5 STG.E.U16 desc[UR24][R6.64], R3 ;  /* 0x0000000306005986 */ /* 0x0003e2000c101518 */
[----:B--2---:R-:W-:Y:S01]  /*8620*/  ISETP.LT.AND P5, PT, R8, UR5, !P0 ;  /* 0x0000000508007c0c */ /* 0x004fe2000c7a1270 */
[----:B------:R-:W2:Y:S01]  /*8630*/  LDCU UR5, c[0x0][0x39c] ;  /* 0x00007380ff0577ac */ /* 0x000ea20008000800 */
[----:B------:R-:W-:Y:S01]  /*8640*/  LOP3.LUT R8, R0, 0xc2, RZ, 0xfc, !PT ;  /* 0x000000c200087812 */ /* 0x000fe200078efcff */
[----:B------:R4:W-:Y:S01]  /*8650*/  @P1 STG.E.U16 desc[UR24][R4.64], R14 ;  /* 0x0000000e04001986 */ /* 0x0009e2000c101518 */
[----:B------:R-:W-:-:S04]  /*8660*/  LEA R2, P1, R11, R58, 0x1 ;  /* 0x0000003a0b027211 */ /* 0x000fc800078208ff */
[----:B-1----:R-:W-:Y:S02]  /*8670*/  LEA.HI.X.SX32 R3, R11, R56, 0x1, P1 ;  /* 0x000000380b037211 */ /* 0x002fe400008f0eff */
[----:B------:R-:W-:Y:S02]  /*8680*/  PRMT R7, R14, 0x7632, R7 ;  /* 0x000076320e077816 */ /* 0x000fe40000000007 */
[----:B------:R-:W-:Y:S02]  /*8690*/  LEA R6, P6, R9, R58, 0x1 ;  /* 0x0000003a09067211 */ /* 0x000fe400078c08ff */
[----:B---3--:R-:W-:Y:S01]  /*86a0*/  ISETP.LT.AND P1, PT, R8, UR4, !P0 ;  /* 0x0000000408007c0c */ /* 0x008fe2000c721270 */
[----:B------:R1:W-:Y:S01]  /*86b0*/  @P2 STG.E.U16 desc[UR24][R2.64], R7 ;  /* 0x0000000702002986 */ /* 0x0003e2000c101518 */
[----:B------:R-:W3:Y:S01]  /*86c0*/  LDCU UR4, c[0x0][0x39c] ;  /* 0x00007380ff0477ac */ /* 0x000ee20008000800 */
[C---:B----4-:R-:W-:Y:S02]  /*86d0*/  LOP3.LUT R5, R0.reuse, 0xc6, RZ, 0xfc, !PT ;  /* 0x000000c600057812 */ /* 0x050fe400078efcff */
[----:B------:R-:W-:-:S04]  /*86e0*/  LOP3.LUT R8, R0, 0xc4, RZ, 0xfc, !PT ;  /* 0x000000c400087812 */ /* 0x000fc800078efcff */
        /* <DEDUP_REMOVED lines=14> */
[----:B-1----:R-:W-:-:S03]  /*87d0*/  PRMT R7, R15, 0x7632, R7 ;  /* 0x000076320f077816 */ /* 0x002fc60000000007 */
[----:B------:R-:W-:Y:S02]  /*87e0*/  IMAD R9, R57, 0x2, R11 ;  /* 0x0000000239097824 */ /* 0x000fe400078e020b */
[----:B------:R1:W-:Y:S01]  /*87f0*/  @P4 STG.E.U16 desc[UR24][R4.64], R7 ;  /* 0x0000000704004986 */ /* 0x0003e2000c101518 */
[----:B---3--:R-:W-:Y:S01]  /*8800*/  ISETP.LT.AND P4, PT, R8, UR4, !P0 ;  /* 0x0000000408007c0c */ /* 0x008fe2000c781270 */
[----:B------:R-:W3:Y:S01]  /*8810*/  LDCU UR4, c[0x0][0x39c] ;  /* 0x00007380ff0477ac */ /* 0x000ee20008000800 */
[----:B------:R-:W-:Y:S01]  /*8820*/  LOP3.LUT R8, R0, 0xca, RZ, 0xfc, !PT ;  /* 0x000000ca00087812 */ /* 0x000fe200078efcff */
[----:B------:R4:W-:Y:S01]  /*8830*/  @P5 STG.E.U16 desc[UR24][R2.64], R16 ;  /* 0x0000001002005986 */ /* 0x0009e2000c101518 */
[----:B------:R-:W-:-:S04]  /*8840*/  LEA R6, P5, R11, R58, 0x1 ;  /* 0x0000003a0b067211 */ /* 0x000fc800078a08ff */
[----:B-1----:R-:W-:Y:S02]  /*8850*/  LEA.HI.X.SX32 R7, R11, R56, 0x1, P5 ;  /* 0x000000380b077211 */ /* 0x002fe400028f0eff */
[----:B------:R-:W-:Y:S02]  /*8860*/  PRMT R5, R16, 0x7632, R5 ;  /* 0x0000763210057816 */ /* 0x000fe40000000005 */
[----:B------:R-:W-:Y:S02]  /*8870*/  LEA R4, P6, R9, R58, 0x1 ;  /* 0x0000003a09047211 */ /* 0x000fe400078c08ff */
[----:B--2---:R-:W-:Y:S01]  /*8880*/  ISETP.LT.AND P5, PT, R8, UR5, !P0 ;  /* 0x0000000508007c0c */ /* 0x004fe2000c7a1270 */
[----:B------:R1:W-:Y:S01]  /*8890*/  @P1 STG.E.U16 desc[UR24][R6.64], R5 ;  /* 0x0000000506001986 */ /* 0x0003e2000c101518 */
[----:B------:R-:W2:Y:S01]  /*88a0*/  LDCU UR5, c[0x0][0x39c] ;  /* 0x00007380ff0577ac */ /* 0x000ea20008000800 */
        /* <DEDUP_REMOVED lines=133> */
[----:B------:R-:W-:-:S03]  /*9100*/  LEA R4, P6, R11, R58, 0x1 ;  /* 0x0000003a0b047211 */ /* 0x000fc600078c08ff */
[----:B------:R4:W-:Y:S01]  /*9110*/  @P4 STG.E.U16 desc[UR24][R6.64], R10 ;  /* 0x0000000a06004986 */ /* 0x0009e2000c101518 */
[----:B------:R-:W-:Y:S01]  /*9120*/  LEA.HI.X.SX32 R5, R11, R56, 0x1, P6 ;  /* 0x000000380b057211 */ /* 0x000fe200030f0eff */
[----:B------:R-:W-:Y:S01]  /*9130*/  IMAD R11, R57, 0x2, R11 ;  /* 0x00000002390b7824 */ /* 0x000fe200078e020b */
[----:B--2---:R-:W-:Y:S01]  /*9140*/  ISETP.LT.AND P4, PT, R8, UR5, !P0 ;  /* 0x0000000508007c0c */ /* 0x004fe2000c781270 */
[----:B------:R-:W2:Y:S01]  /*9150*/  LDCU UR5, c[0x0][0x39c] ;  /* 0x00007380ff0577ac */ /* 0x000ea20008000800 */
[----:B------:R-:W-:Y:S01]  /*9160*/  LOP3.LUT R8, R0, 0xf2, RZ, 0xfc, !PT ;  /* 0x000000f200087812 */ /* 0x000fe200078efcff */
[----:B------:R5:W-:Y:S01]  /*9170*/  @P5 STG.E.U16 desc[UR24][R4.64], R30 ;  /* 0x0000001e04005986 */ /* 0x000be2000c101518 */
[----:B-1----:R-:W-:Y:S01]  /*9180*/  LEA R2, P5, R11, R58, 0x1 ;  /* 0x0000003a0b027211 */ /* 0x002fe200078a08ff */
[----:B------:R-:W-:-:S03]  /*9190*/  IMAD R9, R57, 0x2, R11 ;  /* 0x0000000239097824 */ /* 0x000fc600078e020b */
[----:B------:R-:W-:Y:S02]  /*91a0*/  LEA.HI.X.SX32 R3, R11, R56, 0x1, P5 ;  /* 0x000000380b037211 */ /* 0x000fe400028f0eff */
[----:B----4-:R-:W-:Y:S02]  /*91b0*/  PRMT R7, R30, 0x7632, R7 ;  /* 0x000076321e077816 */ /* 0x010fe40000000007 */
[----:B------:R-:W-:Y:S02]  /*91c0*/  LEA R6, P6, R9, R58, 0x1 ;  /* 0x0000003a09067211 */ /* 0x000fe400078c08ff */
[----:B---3--:R-:W-:Y:S01]  /*91d0*/  ISETP.LT.AND P5, PT, R8, UR4, !P0 ;  /* 0x0000000408007c0c */ /* 0x008fe2000c7a1270 */
[----:B------:R1:W-:Y:S01]  /*91e0*/  @P1 STG.E.U16 desc[UR24][R2.64], R7 ;  /* 0x0000000702001986 */ /* 0x0003e2000c101518 */
[C---:B-----5:R-:W-:Y:S01]  /*91f0*/  LOP3.LUT R5, R0.reuse, 0xf6, RZ, 0xfc, !PT ;  /* 0x000000f600057812 */ /* 0x060fe200078efcff */
[----:B------:R-:W3:Y:S01]  /*9200*/  LDCU UR4, c[0x0][0x39c] ;  /* 0x00007380ff0477ac */ /* 0x000ee20008000800 */
        /* <DEDUP_REMOVED lines=11> */
[----:B------:R-:W-:Y:S01]  /*92c0*/  LEA.HI.X.SX32 R5, R9, R56, 0x1, P6 ;  /* 0x0000003809057211 */ /* 0x000fe200030f0eff */
[----:B------:R-:W-:Y:S01]  /*92d0*/  IMAD R9, R57, 0x2, R11 ;  /* 0x0000000239097824 */ /* 0x000fe200078e020b */
        /* <DEDUP_REMOVED lines=8> */
[C---:B------:R-:W-:Y:S01]  /*9360*/  LOP3.LUT R8, R0.reuse, 0xfa, RZ, 0xfc, !PT ;  /* 0x000000fa00087812 */ /* 0x040fe200078efcff */
[----:B------:R4:W-:Y:S01]  /*9370*/  @P4 STG.E.U16 desc[UR24][R2.64], R140 ;  /* 0x0000008c02004986 */ /* 0x0009e2000c101518 */
[C---:B------:R-:W-:Y:S02]  /*9380*/  LEA R6, P4, R9.reuse, R58, 0x1 ;  /* 0x0000003a09067211 */ /* 0x040fe400078808ff */
[----:B------:R-:W-:Y:S02]  /*9390*/  LOP3.LUT R0, R0, 0xfc, RZ, 0xfc, !PT ;  /* 0x000000fc00007812 */ /* 0x000fe400078efcff */
[----:B-1----:R-:W-:Y:S01]  /*93a0*/  LEA.HI.X.SX32 R7, R9, R56, 0x1, P4 ;  /* 0x0000003809077211 */ /* 0x002fe200020f0eff */
[----:B------:R-:W-:Y:S01]  /*93b0*/  IMAD R9, R57, 0x2, R13 ;  /* 0x0000000239097824 */ /* 0x000fe200078e020d */
[----:B--2---:R-:W-:-:S02]  /*93c0*/  ISETP.LT.AND P4, PT, R8, UR5, !P0 ;  /* 0x0000000508007c0c */ /* 0x004fc4000c781270 */
[----:B----4-:R-:W-:Y:S01]  /*93d0*/  PRMT R3, R140, 0x7632, R3 ;  /* 0x000076328c037816 */ /* 0x010fe20000000003 */
[----:B------:R-:W-:Y:S01]  /*93e0*/  IMAD R15, R57, 0x2, R9 ;  /* 0x00000002390f7824 */ /* 0x000fe200078e0209 */
[----:B------:R-:W-:-:S03]  /*93f0*/  LEA R4, P6, R13, R58, 0x1 ;  /* 0x0000003a0d047211 */ /* 0x000fc600078c08ff */
[----:B------:R1:W-:Y:S01]  /*9400*/  @P5 STG.E.U16 desc[UR24][R6.64], R3 ;  /* 0x0000000306005986 */ /* 0x0003e2000c101518 */
[----:B------:R-:W-:Y:S01]  /*9410*/  LEA R2, P5, R11, R58, 0x1 ;  /* 0x0000003a0b027211 */ /* 0x000fe200078a08ff */
[----:B------:R-:W-:Y:S01]  /*9420*/  IMAD R17, R57, 0x2, R15 ;  /* 0x0000000239117824 */ /* 0x000fe200078e020f */
[----:B------:R-:W-:Y:S02]  /*9430*/  LEA.HI.X.SX32 R5, R13, R56, 0x1, P6 ;  /* 0x000000380d057211 */ /* 0x000fe400030f0eff */
[----:B------:R-:W-:Y:S01]  /*9440*/  LEA R10, P6, R15, R58, 0x1 ;  /* 0x0000003a0f0a7211 */ /* 0x000fe200078c08ff */
[----:B------:R-:W-:Y:S01]  /*9450*/  IMAD R57, R57, 0x2, R17 ;  /* 0x0000000239397824 */ /* 0x000fe200078e0211 */
[----:B-1----:R-:W-:Y:S02]  /*9460*/  LEA.HI.X.SX32 R3, R11, R56, 0x1, P5 ;  /* 0x000000380b037211 */ /* 0x002fe400028f0eff */
[----:B------:R-:W-:Y:S02]  /*9470*/  LEA R8, P5, R9, R58, 0x1 ;  /* 0x0000003a09087211 */ /* 0x000fe400078a08ff */
[-C--:B------:R-:W-:Y:S01]  /*9480*/  LEA.HI.X.SX32 R11, R15, R56.reuse, 0x1, P6 ;  /* 0x000000380f0b7211 */ /* 0x080fe200030f0eff */
[----:B------:R1:W-:Y:S01]  /*9490*/  @P1 STG.E.U16 desc[UR24][R2.64], R141 ;  /* 0x0000008d02001986 */ /* 0x0003e2000c101518 */
[----:B------:R-:W-:-:S02]  /*94a0*/  LEA.HI.X.SX32 R9, R9, R56, 0x1, P5 ;  /* 0x0000003809097211 */ /* 0x000fc400028f0eff */
[-C--:B------:R-:W-:Y:S02]  /*94b0*/  LEA R6, P5, R57, R58.reuse, 0x1 ;  /* 0x0000003a39067211 */ /* 0x080fe400078a08ff */
[----:B------:R-:W-:Y:S02]  /*94c0*/  LEA R58, P6, R17, R58, 0x1 ;  /* 0x0000003a113a7211 */ /* 0x000fe400078c08ff */
[----:B------:R-:W-:Y:S02]  /*94d0*/  LEA.HI.X.SX32 R7, R57, R56, 0x1, P5 ;  /* 0x0000003839077211 */ /* 0x000fe400028f0eff */
[----:B0-----:R-:W-:Y:S02]  /*94e0*/  ISETP.LT.AND P5, PT, R12, UR6, !P0 ;  /* 0x000000060c007c0c */ /* 0x001fe4000c7a1270 */
[----:B---3--:R-:W-:Y:S02]  /*94f0*/  ISETP.LT.AND P0, PT, R0, UR4, !P0 ;  /* 0x0000000400007c0c */ /* 0x008fe4000c701270 */
[----:B------:R-:W-:-:S02]  /*9500*/  PRMT R0, R141, 0x7632, R0 ;  /* 0x000076328d007816 */ /* 0x000fc40000000000 */
[----:B------:R-:W-:Y:S02]  /*9510*/  LEA.HI.X.SX32 R59, R17, R56, 0x1, P6 ;  /* 0x00000038113b7211 */ /* 0x000fe400030f0eff */
[----:B-1----:R-:W-:Y:S01]  /*9520*/  PRMT R3, R143, 0x7632, R3 ;  /* 0x000076328f037816 */ /* 0x002fe20000000003 */
[----:B------:R0:W-:Y:S04]  /*9530*/  @P2 STG.E.U16 desc[UR24][R4.64], R0 ;  /* 0x0000000004002986 */ /* 0x0001e8000c101518 */
[----:B------:R1:W-:Y:S01]  /*9540*/  @P3 STG.E.U16 desc[UR24][R8.64], R142 ;  /* 0x0000008e08003986 */ /* 0x0003e2000c101518 */
[----:B0-----:R-:W-:-:S05]  /*9550*/  PRMT R5, R142, 0x7632, R5 ;  /* 0x000076328e057816 */ /* 0x001fca0000000005 */
[----:B------:R1:W-:Y:S04]  /*9560*/  @P4 STG.E.U16 desc[UR24][R10.64], R5 ;  /* 0x000000050a004986 */ /* 0x0003e8000c101518 */
[----:B------:R1:W-:Y:S04]  /*9570*/  @P0 STG.E.U16 desc[UR24][R58.64], R143 ;  /* 0x0000008f3a000986 */ /* 0x0003e8000c101518 */
[----:B------:R1:W-:Y:S01]  /*9580*/  @P5 STG.E.U16 desc[UR24][R6.64], R3 ;  /* 0x0000000306005986 */ /* 0x0003e2000c101518 */
[----:B------:R-:W-:Y:S06]  /*9590*/  BAR.SYNC.DEFER_BLOCKING 0x0 ;  /* 0x0000000000007b1d */ /* 0x000fec0000010000 */
[----:B------:R-:W-:Y:S05]  /*95a0*/  BRA.U UP0, `(.L_x_13) ;  /* 0x0000000100a07547 */ /* 0x000fea000b800000 */
[----:B------:R-:W0:Y:S01]  /*95b0*/  S2UR UR5, SR_CgaCtaId ;  /* 0x00000000000579c3 */ /* 0x000e220000008800 */
[----:B------:R-:W-:Y:S01]  /*95c0*/  NOP ;  /* 0x0000000000007918 */ /* 0x000fe20000000000 */
[----:B------:R-:W-:Y:S01]  /*95d0*/  UMOV UR4, 0x50 ;  /* 0x0000005000047882 */ /* 0x000fe20000000000 */
[----:B------:R-:W-:Y:S02]  /*95e0*/  IMAD.U32 R0, RZ, RZ, UR10 ;  /* 0x0000000aff007e24 */ /* 0x000fe4000f8e00ff */
[----:B-1----:R-:W-:Y:S02]  /*95f0*/  IMAD.MOV.U32 R3, RZ, RZ, 0xff ;  /* 0x000000ffff037424 */ /* 0x002fe400078e00ff */
[----:B------:R-:W-:Y:S01]  /*9600*/  IMAD.MOV.U32 R7, RZ, RZ, 0x1 ;  /* 0x00000001ff077424 */ /* 0x000fe200078e00ff */
[----:B------:R-:W-:-:S04]  /*9610*/  LOP3.LUT R0, R0, 0xffff, RZ, 0xc0, !PT ;  /* 0x0000ffff00007812 */ /* 0x000fc800078ec0ff */
[----:B------:R-:W-:-:S05]  /*9620*/  SHF.R.U32.HI R0, RZ, 0x5, R0 ;  /* 0x00000005ff007819 */ /* 0x000fca0000011600 */
[----:B------:R-:W-:Y:S01]  /*9630*/  VIADD R2, R0, 0x10 ;  /* 0x0000001000027836 */ /* 0x000fe20000000000 */
[----:B------:R-:W-:Y:S01]  /*9640*/  SHF.L.U32 R0, R3, R0, RZ ;  /* 0x0000000003007219 */ /* 0x000fe200000006ff */
[----:B0-----:R-:W-:-:S03]  /*9650*/  ULEA UR6, UR5, UR4, 0x18 ;  /* 0x0000000405067291 */ /* 0x001fc6000f8ec0ff */
[----:B------:R-:W-:-:S04]  /*9660*/  SHF.L.U32 R3, R7, R2, RZ ;  /* 0x0000000207037219 */ /* 0x000fc800000006ff */
[----:B------:R-:W-:Y:S02]  /*9670*/  LOP3.LUT R0, R3, R0, RZ, 0xfc, !PT ;  /* 0x0000000003007212 */ /* 0x000fe400078efcff */
[----:B------:R-:W0:Y:S02]  /*9680*/  LDS R5, [UR6] ;  /* 0x00000006ff057984 */ /* 0x000e240008000800 */
[C---:B------:R-:W-:Y:S02]  /*9690*/  LOP3.LUT R2, R0.reuse, 0xffff, RZ, 0xc0, !PT ;  /* 0x0000ffff00027812 */ /* 0x040fe400078ec0ff */
[----:B0-----:R-:W-:-:S04]  /*96a0*/  LOP3.LUT R3, R0, 0xffff, R5, 0x80, !PT ;  /* 0x0000ffff00037812 */ /* 0x001fc800078e8005 */
[----:B------:R-:W-:-:S13]  /*96b0*/  ISETP.NE.AND P0, PT, R3, R2, PT ;  /* 0x000000020300720c */ /* 0x000fda0003f05270 */
[----:B------:R-:W-:Y:S05]  /*96c0*/  @P0 BRA `(.L_x_14) ;  /* 0x0000000000500947 */ /* 0x000fea0003800000 */
[----:B------:R-:W-:Y:S02]  /*96d0*/  SHF.R.U32.HI R5, RZ, 0x10, R5 ;  /* 0x00000010ff057819 */ /* 0x000fe40000011605 */
[----:B------:R-:W-:-:S04]  /*96e0*/  SHF.R.U32.HI R2, RZ, 0x10, R0 ;  /* 0x00000010ff027819 */ /* 0x000fc80000011600 */
[----:B------:R-:W-:-:S04]  /*96f0*/  LOP3.LUT R5, R5, R2, RZ, 0xc0, !PT ;  /* 0x0000000205057212 */ /* 0x000fc800078ec0ff */
[----:B------:R-:W-:-:S13]  /*9700*/  ISETP.NE.AND P0, PT, R5, R2, PT ;  /* 0x000000020500720c */ /* 0x000fda0003f05270 */
[----:B------:R-:W-:Y:S05]  /*9710*/  @P0 BRA `(.L_x_15) ;  /* 0x0000000000300947 */ /* 0x000fea0003800000 */
[----:B------:R-:W-:Y:S01]  /*9720*/  R2UR UR4, R0 ;  /* 0x00000000000472ca */ /* 0x000fe200000e0000 */
[----:B------:R-:W-:Y:S01]  /*9730*/  VOTEU.ANY UR5, UPT, PT ;  /* 0x0000000000057886 */ /* 0x000fe200038e0100 */
[----:B------:R-:W0:Y:S01]  /*9740*/  S2R R0, SR_LANEID ;  /* 0x0000000000007919 */ /* 0x000e220000000000 */
[----:B------:R-:W-:-:S10]  /*9750*/  UFLO.U32 UR5, UR5 ;  /* 0x00000005000572bd */ /* 0x000fd400080e0000 */
[----:B------:R-:W-:-:S06]  /*9760*/  ULOP3.LUT UR4, URZ, UR4, URZ, 0x33, !UPT ;  /* 0x00000004ff047292 */ /* 0x000fcc000f8e33ff */
[----:B------:R-:W-:-:S04]  /*9770*/  IMAD.U32 R2, RZ, RZ, UR4 ;  /* 0x00000004ff027e24 */ /* 0x000fc8000f8e00ff */
[----:B------:R-:W1:Y:S02]  /*9780*/  REDUX UR7, R2 ;  /* 0x00000000020773c4 */ /* 0x000e640000000000 */
[----:B------:R2:W-:Y:S01]  /*9790*/  UTCATOMSWS.AND URZ, UR4 ;  /* 0x0000000400ff79e3 */ /* 0x0005e20008000000 */
[----:B0-----:R-:W-:Y:S01]  /*97a0*/  ISETP.EQ.U32.AND P0, PT, R0, UR5, PT ;  /* 0x0000000500007c0c */ /* 0x001fe2000bf02070 */
[----:B-1----:R-:W-:-:S12]  /*97b0*/  IMAD.U32 R0, RZ, RZ, UR7 ;  /* 0x00000007ff007e24 */ /* 0x002fd8000f8e00ff */
[----:B------:R2:W-:Y:S01]  /*97c0*/  @P0 ATOMS.AND RZ, [UR6], R0 ;  /* 0x00000000ffff098c */ /* 0x0005e2000a800006 */
[----:B------:R-:W-:Y:S05]  /*97d0*/  BRA `(.L_x_13) ;  /* 0x0000000000147947 */ /* 0x000fea0003800000 */
.L_x_15:
[----:B------:R-:W-:-:S07]  /*97e0*/  MOV R2, 0x9800 ;  /* 0x0000980000027802 */ /* 0x000fce0000000f00 */
[----:B------:R-:W-:Y:S05]  /*97f0*/  CALL.REL.NOINC `($__internal_0_$__cuda_sm10x_tcgen05_guardrail_trap_col_being_dealloced_not_returned_by_alloc) ;  /* 0x00000000002c7944 */ /* 0x000fea0003c00000 */
[----:B------:R-:W-:Y:S05]  /*9800*/  BRA `(.L_x_13) ;  /* 0x0000000000087947 */ /* 0x000fea0003800000 */
.L_x_14:
[----:B------:R-:W-:-:S07]  /*9810*/  MOV R2, 0x9830 ;  /* 0x0000983000027802 */ /* 0x000fce0000000f00 */
[----:B------:R-:W-:Y:S05]  /*9820*/  CALL.REL.NOINC `($__internal_2_$__cuda_sm10x_tcgen05_guardrail_trap_unallocated_columns_being_dealloced) ;  /* 0x0000000000387944 */ /* 0x000fea0003c00000 */
.L_x_13:
[----:B------:R-:W-:Y:S01]  /*9830*/  NOP ;  /* 0x0000000000007918 */ /* 0x000fe20000000000 */
[----:B--2---:R-:W-:Y:S05]  /*9840*/  EXIT ;  /* 0x000000000000794d */ /* 0x004fea0003800000 */
.L_x_8:
[----:B------:R-:W0:Y:S02]  /*9850*/  SYNCS.PHASECHK.TRANS64.TRYWAIT P2, [UR13], R2 ;  /* 0x00000002ff0075a7 */ /* 0x000e24000804110d */
[----:B0-----:R-:W-:Y:S05]  /*9860*/  @!P2 BRA `(.L_x_8) ;  /* 0xfffffffc00f8a947 */ /* 0x001fea000383ffff */
[----:B------:R-:W-:Y:S05]  /*9870*/  BRA `(.L_x_16) ;  /* 0xffffffa800b47947 */ /* 0x000fea000383ffff */
.L_x_12:
[----:B------:R-:W0:Y:S02]  /*9880*/  SYNCS.PHASECHK.TRANS64.TRYWAIT P0, [UR13], R2 ;  /* 0x00000002ff0075a7 */ /* 0x000e24000800110d */
[----:B0-----:R-:W-:Y:S05]  /*9890*/  @!P0 BRA `(.L_x_12) ;  /* 0xfffffffc00f88947 */ /* 0x001fea000383ffff */
[----:B------:R-:W-:Y:S05]  /*98a0*/  BRA `(.L_x_11) ;  /* 0xffffffb8007c7947 */ /* 0x000fea000383ffff */
        .weak           $__internal_0_$__cuda_sm10x_tcgen05_guardrail_trap_col_being_dealloced_not_returned_by_alloc
        .type           $__internal_0_$__cuda_sm10x_tcgen05_guardrail_trap_col_being_dealloced_not_returned_by_alloc,@function
        .size           $__internal_0_$__cuda_sm10x_tcgen05_guardrail_trap_col_being_dealloced_not_returned_by_alloc,($__internal_1_$__cuda_sm10x_tcgen05_guardrail_trap_phase_invalid_during_alloc - $__internal_0_$__cuda_sm10x_tcgen05_guardrail_trap_col_being_dealloced_not_returned_by_alloc)
$__internal_0_$__cuda_sm10x_tcgen05_guardrail_trap_col_being_dealloced_not_returned_by_alloc:
[----:B------:R-:W-:Y:S05]  /*98b0*/  BPT.TRAP 0x1 ;  /* 0x000000040000795c */ /* 0x000fea0000300000 */
[----:B------:R-:W-:-:S04]  /*98c0*/  IMAD.MOV.U32 R3, RZ, RZ, 0x0 ;  /* 0x00000000ff037424 */ /* 0x000fc800078e00ff */
[----:B------:R-:W-:Y:S05]  /*98d0*/  RET.REL.NODEC R2 `(matmul_kernel) ;  /* 0xffffff6402c87950 */ /* 0x000fea0003c3ffff */
        .weak           $__internal_1_$__cuda_sm10x_tcgen05_guardrail_trap_phase_invalid_during_alloc
        .type           $__internal_1_$__cuda_sm10x_tcgen05_guardrail_trap_phase_invalid_during_alloc,@function
        .size           $__internal_1_$__cuda_sm10x_tcgen05_guardrail_trap_phase_invalid_during_alloc,($__internal_2_$__cuda_sm10x_tcgen05_guardrail_trap_unallocated_columns_being_dealloced - $__internal_1_$__cuda_sm10x_tcgen05_guardrail_trap_phase_invalid_during_alloc)
$__internal_1_$__cuda_sm10x_tcgen05_guardrail_trap_phase_invalid_during_alloc:
[----:B------:R-:W-:Y:S05]  /*98e0*/  BPT.TRAP 0x1 ;  /* 0x000000040000795c */ /* 0x000fea0000300000 */
[----:B------:R-:W-:-:S04]  /*98f0*/  IMAD.MOV.U32 R3, RZ, RZ, 0x0 ;  /* 0x00000000ff037424 */ /* 0x000fc800078e00ff */
[----:B------:R-:W-:Y:S05]  /*9900*/  RET.REL.NODEC R2 `(matmul_kernel) ;  /* 0xffffff6402bc7950 */ /* 0x000fea0003c3ffff */
        .weak           $__internal_2_$__cuda_sm10x_tcgen05_guardrail_trap_unallocated_columns_being_dealloced
        .type           $__internal_2_$__cuda_sm10x_tcgen05_guardrail_trap_unallocated_columns_being_dealloced,@function
        .size           $__internal_2_$__cuda_sm10x_tcgen05_guardrail_trap_unallocated_columns_being_dealloced,(.L_x_20 - $__internal_2_$__cuda_sm10x_tcgen05_guardrail_trap_unallocated_columns_being_dealloced)
$__internal_2_$__cuda_sm10x_tcgen05_guardrail_trap_unallocated_columns_being_dealloced:
[----:B------:R-:W-:Y:S05]  /*9910*/  BPT.TRAP 0x1 ;  /* 0x000000040000795c */ /* 0x000fea0000300000 */
[----:B------:R-:W-:-:S04]  /*9920*/  IMAD.MOV.U32 R3, RZ, RZ, 0x0 ;  /* 0x00000000ff037424 */ /* 0x000fc800078e00ff */
[----:B------:R-:W-:Y:S05]  /*9930*/  RET.REL.NODEC R2 `(matmul_kernel) ;  /* 0xffffff6402b07950 */ /* 0x000fea0003c3ffff */
.L_x_17:
[----:B------:R-:W-:-:S00]  /*9940*/  BRA `(.L_x_17) ;  /* 0xfffffffc00fc7947 */ /* 0x000fc0000383ffff */
[----:B------:R-:W-:-:S00]  /*9950*/  NOP ;  /* 0x0000000000007918 */ /* 0x000fc00000000000 */
        /* <DEDUP_REMOVED lines=10> */
.L_x_20:


//--------------------- .nv.shared.matmul_kernel  --------------------------
	.section	.nv.shared.matmul_kernel,"aw",@nobits
	.sectionflags	@""
	.align	16
	.zero		1024


//--------------------- .nv.shared.reserved.0     --------------------------
	.section	.nv.shared.reserved.0,"aw",@nobits
	.align	8
	.weak		__nv_reservedSMEM_offset_0_alias
	.size		__nv_reservedSMEM_offset_0_alias, 0, 64
	.other		__nv_reservedSMEM_offset_0_alias,@"STO_CUDA_RESERVED_SHARED STV_DEFAULT"
__nv_reservedSMEM_offset_0_alias:
	.zero		0
.nv.shared.reserved.0:
	.zero		64
	.weak		__nv_reservedSMEM_allocation_phase
	.type		__nv_reservedSMEM_allocation_phase,@object
	.size		__nv_reservedSMEM_allocation_phase,(.L_0 - __nv_reservedSMEM_allocation_phase)
__nv_reservedSMEM_allocation_phase:
	.zero		1
.L_0:
	.zero		7
	.weak		__nv_reservedSMEM_devtool_atexit_pc
	.type		__nv_reservedSMEM_devtool_atexit_pc,@object
	.size		__nv_reservedSMEM_devtool_atexit_pc,(__nv_reservedSMEM_allocation_mask - __nv_reservedSMEM_devtool_atexit_pc)
__nv_reservedSMEM_devtool_atexit_pc:
	.zero		8
	.weak		__nv_reservedSMEM_allocation_mask
	.type		__nv_reservedSMEM_allocation_mask,@object
	.size		__nv_reservedSMEM_allocation_mask,(.L_2 - __nv_reservedSMEM_allocation_mask)
__nv_reservedSMEM_allocation_mask:
	.zero		4
.L_2:


//--------------------- .nv.constant0.matmul_kernel --------------------------
	.section	.nv.constant0.matmul_kernel,"a",@progbits
	.sectionflags	@""
	.align	4
.nv.constant0.matmul_kernel:
	.zero		976


//--------------------- SYMBOLS --------------------------

	.type		.nv.reservedSmem.offset0,@object
	.size		.nv.reservedSmem.offset0,0x4
	.type		.nv.reservedSmem.cap,@object
	.size		.nv.reservedSmem.cap,0x4
